// auto-generated by cutlass_sweep.gemm — config: {"arch": "sm_90", "cluster_m": 1, "cluster_n": 1, "dtype": "bf16", "dtype_b": "bf16", "layout": "nt", "stages": 0, "tile_k": 256, "tile_m": 64, "tile_n": 80}
#include "cutlass/cutlass.h"
#include "cutlass/gemm/collective/collective_builder.hpp"
#include "cutlass/gemm/device/gemm_universal_adapter.h"
#include "cutlass/gemm/kernel/gemm_universal.hpp"
#include "cutlass/epilogue/collective/collective_builder.hpp"

using ElemA = cutlass::bfloat16_t;
using ElemB = cutlass::bfloat16_t;
using ElemCD = cutlass::bfloat16_t;
using Acc  = float;
using TileShape    = cute::Shape<cute::_64, cute::_80, cute::_256>;
using ClusterShape = cute::Shape<cute::_1, cute::_1, cute::_1>;

using CollectiveEpilogue = typename cutlass::epilogue::collective::CollectiveBuilder<
    cutlass::arch::Sm90, cutlass::arch::OpClassTensorOp,
    TileShape, ClusterShape,
    cutlass::epilogue::collective::EpilogueTileAuto,
    Acc, Acc,
    ElemCD, cutlass::layout::RowMajor, 128 / cutlass::sizeof_bits<ElemCD>::value,
    ElemCD, cutlass::layout::RowMajor, 128 / cutlass::sizeof_bits<ElemCD>::value,
    cutlass::epilogue::collective::EpilogueScheduleAuto
  >::CollectiveOp;

using CollectiveMainloop = typename cutlass::gemm::collective::CollectiveBuilder<
    cutlass::arch::Sm90, cutlass::arch::OpClassTensorOp,
    ElemA, cutlass::layout::RowMajor, 128 / cutlass::sizeof_bits<ElemA>::value,
    ElemB, cutlass::layout::ColumnMajor, 128 / cutlass::sizeof_bits<ElemB>::value,
    Acc,
    TileShape, ClusterShape,
    cutlass::gemm::collective::StageCountAutoCarveout<static_cast<int>(sizeof(typename CollectiveEpilogue::SharedStorage))>,
    cutlass::gemm::collective::KernelScheduleAuto
  >::CollectiveOp;

using GemmKernel = cutlass::gemm::kernel::GemmUniversal<
    cute::Shape<int,int,int,int>,
    CollectiveMainloop,
    CollectiveEpilogue
>;
using Gemm = cutlass::gemm::device::GemmUniversalAdapter<GemmKernel>;

// Force the device kernel symbol into the cubin without needing a host main.
auto* _anchor = &cutlass::device_kernel<GemmKernel>;


// ===== COMPILED SASS (sm_90a) =====

	.target	sm_90a

	.elftype	@"ET_EXEC"


//--------------------- .note.nv.tkinfo           --------------------------
	.section	.note.nv.tkinfo,"",@"SHT_NOTE"
	.sectionflags	@"SHF_NOTE_NV_TKINFO"
	.tkinfo
        /*0018*/ 	.word	0x00000002
        /*0030*/ 	.string	""
        /*0030*/ 	.string	"ptxas"
        /*0030*/ 	.string	"Cuda compilation tools, release 13.0, V13.0.88"
        /*0030*/ 	.string	"Build cuda_13.0.r13.0/compiler.36424714_0"
        /*0030*/ 	.string	"-arch sm_90a -m 64 "



//--------------------- .note.nv.cuinfo           --------------------------
	.section	.note.nv.cuinfo,"",@"SHT_NOTE"
	.sectionflags	@"SHF_NOTE_NV_CUINFO"
        /*0018*/ 	.short	0x0002
        /*001a*/ 	.short	0x005a
        /*001c*/ 	.short	0x0082
	.zero		2


//--------------------- .nv.info                  --------------------------
	.section	.nv.info,"",@"SHT_CUDA_INFO"
	.align	4


	//----- nvinfo : EIATTR_REGCOUNT
	.align		4
        /*0000*/ 	.byte	0x04, 0x2f
        /*0002*/ 	.short	(.L_15 - .L_14)
	.align		4
.L_14:
        /*0004*/ 	.word	index@(_ZN7cutlass13device_kernelINS_4gemm6kernel13GemmUniversalIN4cute5tupleIJiiiiEEENS1_10collective13CollectiveMmaINS1_34MainloopSm90TmaGmmaWarpSpecializedILi3ENS5_IJNS4_1CILi1EEESB_SB_EEENS1_32KernelTmaWarpSpecializedPingpongEEENS5_IJNSA_ILi64EEENSA_ILi80EEENSA_ILi256EEEEEENS_10bfloat16_tENS5_IJlSB_lEEESJ_SK_NS4_8TiledMMAINS4_8MMA_AtomIJNS4_4SM904GMMA27MMA_64x16x16_F32BF16BF16_SSILNSO_5MajorE0ELSQ_0ELNSO_7ScaleInE1ELSR_1EEEEEENS4_6LayoutISC_NS5_IJNSA_ILi0EEESV_SV_EEEEENS5_IJNS4_10UnderscoreESY_SY_EEEEENS4_13SM90_TMA_LOADENS4_14ComposedLayoutINS4_7SwizzleILi3ELi4ELi3EEENS4_18smem_ptr_flag_bitsILi16EEENSU_INS5_IJNSA_ILi8EEESF_EEENS5_IJSF_SB_EEEEEEEvNS4_8identityES11_S1B_vS1C_EENS_8epilogue10collective6detail29Sm90TmaWarpSpecializedAdapterINS1F_15DefaultEpilogueISJ_SK_SK_NS1E_6thread17LinearCombinationISJ_Li1EffLNS1J_9ScaleType4KindE0ELNS_15FloatRoundStyleE2ESJ_EENS1_15EpilogueDefaultEEEEEvvEEEEvNT_6ParamsE)
        /*0008*/ 	.word	0x000000a8


	//----- nvinfo : EIATTR_FRAME_SIZE
	.align		4
.L_15:
        /*000c*/ 	.byte	0x04, 0x11
        /*000e*/ 	.short	(.L_17 - .L_16)
	.align		4
.L_16:
        /*0010*/ 	.word	index@(_ZN7cutlass13device_kernelINS_4gemm6kernel13GemmUniversalIN4cute5tupleIJiiiiEEENS1_10collective13CollectiveMmaINS1_34MainloopSm90TmaGmmaWarpSpecializedILi3ENS5_IJNS4_1CILi1EEESB_SB_EEENS1_32KernelTmaWarpSpecializedPingpongEEENS5_IJNSA_ILi64EEENSA_ILi80EEENSA_ILi256EEEEEENS_10bfloat16_tENS5_IJlSB_lEEESJ_SK_NS4_8TiledMMAINS4_8MMA_AtomIJNS4_4SM904GMMA27MMA_64x16x16_F32BF16BF16_SSILNSO_5MajorE0ELSQ_0ELNSO_7ScaleInE1ELSR_1EEEEEENS4_6LayoutISC_NS5_IJNSA_ILi0EEESV_SV_EEEEENS5_IJNS4_10UnderscoreESY_SY_EEEEENS4_13SM90_TMA_LOADENS4_14ComposedLayoutINS4_7SwizzleILi3ELi4ELi3EEENS4_18smem_ptr_flag_bitsILi16EEENSU_INS5_IJNSA_ILi8EEESF_EEENS5_IJSF_SB_EEEEEEEvNS4_8identityES11_S1B_vS1C_EENS_8epilogue10collective6detail29Sm90TmaWarpSpecializedAdapterINS1F_15DefaultEpilogueISJ_SK_SK_NS1E_6thread17LinearCombinationISJ_Li1EffLNS1J_9ScaleType4KindE0ELNS_15FloatRoundStyleE2ESJ_EENS1_15EpilogueDefaultEEEEEvvEEEEvNT_6ParamsE)
        /*0014*/ 	.word	0x00000008


	//----- nvinfo : EIATTR_MIN_STACK_SIZE
	.align		4
.L_17:
        /*0018*/ 	.byte	0x04, 0x12
        /*001a*/ 	.short	(.L_19 - .L_18)
	.align		4
.L_18:
        /*001c*/ 	.word	index@(_ZN7cutlass13device_kernelINS_4gemm6kernel13GemmUniversalIN4cute5tupleIJiiiiEEENS1_10collective13CollectiveMmaINS1_34MainloopSm90TmaGmmaWarpSpecializedILi3ENS5_IJNS4_1CILi1EEESB_SB_EEENS1_32KernelTmaWarpSpecializedPingpongEEENS5_IJNSA_ILi64EEENSA_ILi80EEENSA_ILi256EEEEEENS_10bfloat16_tENS5_IJlSB_lEEESJ_SK_NS4_8TiledMMAINS4_8MMA_AtomIJNS4_4SM904GMMA27MMA_64x16x16_F32BF16BF16_SSILNSO_5MajorE0ELSQ_0ELNSO_7ScaleInE1ELSR_1EEEEEENS4_6LayoutISC_NS5_IJNSA_ILi0EEESV_SV_EEEEENS5_IJNS4_10UnderscoreESY_SY_EEEEENS4_13SM90_TMA_LOADENS4_14ComposedLayoutINS4_7SwizzleILi3ELi4ELi3EEENS4_18smem_ptr_flag_bitsILi16EEENSU_INS5_IJNSA_ILi8EEESF_EEENS5_IJSF_SB_EEEEEEEvNS4_8identityES11_S1B_vS1C_EENS_8epilogue10collective6detail29Sm90TmaWarpSpecializedAdapterINS1F_15DefaultEpilogueISJ_SK_SK_NS1E_6thread17LinearCombinationISJ_Li1EffLNS1J_9ScaleType4KindE0ELNS_15FloatRoundStyleE2ESJ_EENS1_15EpilogueDefaultEEEEEvvEEEEvNT_6ParamsE)
        /*0020*/ 	.word	0x00000008
.L_19:


//--------------------- .nv.compat                --------------------------
	.section	.nv.compat,"",@"SHT_CUDA_COMPAT_INFO"
	.align	4
        /*0000*/ 	.byte	0x02, 0x09, 0x01, 0x00, 0x02, 0x02, 0x04, 0x00, 0x02, 0x05, 0x05, 0x00, 0x03, 0x07, 0x01, 0x01
        /*0010*/ 	.byte	0x02, 0x03, 0x01, 0x00, 0x02, 0x06, 0x01, 0x00, 0x04, 0x0b, 0x08, 0x00, 0x00, 0x00, 0x00, 0x00
        /*0020*/ 	.byte	0x00, 0x00, 0x00, 0x00


//--------------------- .nv.info._ZN7cutlass13device_kernelINS_4gemm6kernel13GemmUniversalIN4cute5tupleIJiiiiEEENS1_10collective13CollectiveMmaINS1_34MainloopSm90TmaGmmaWarpSpecializedILi3ENS5_IJNS4_1CILi1EEESB_SB_EEENS1_32KernelTmaWarpSpecializedPingpongEEENS5_IJNSA_ILi64EEENSA_ILi80EEENSA_ILi256EEEEEENS_10bfloat16_tENS5_IJlSB_lEEESJ_SK_NS4_8TiledMMAINS4_8MMA_AtomIJNS4_4SM904GMMA27MMA_64x16x16_F32BF16BF16_SSILNSO_5MajorE0ELSQ_0ELNSO_7ScaleInE1ELSR_1EEEEEENS4_6LayoutISC_NS5_IJNSA_ILi0EEESV_SV_EEEEENS5_IJNS4_10UnderscoreESY_SY_EEEEENS4_13SM90_TMA_LOADENS4_14ComposedLayoutINS4_7SwizzleILi3ELi4ELi3EEENS4_18smem_ptr_flag_bitsILi16EEENSU_INS5_IJNSA_ILi8EEESF_EEENS5_IJSF_SB_EEEEEEEvNS4_8identityES11_S1B_vS1C_EENS_8epilogue10collective6detail29Sm90TmaWarpSpecializedAdapterINS1F_15DefaultEpilogueISJ_SK_SK_NS1E_6thread17LinearCombinationISJ_Li1EffLNS1J_9ScaleType4KindE0ELNS_15FloatRoundStyleE2ESJ_EENS1_15EpilogueDefaultEEEEEvvEEEEvNT_6ParamsE --------------------------
	.section	.nv.info._ZN7cutlass13device_kernelINS_4gemm6kernel13GemmUniversalIN4cute5tupleIJiiiiEEENS1_10collective13CollectiveMmaINS1_34MainloopSm90TmaGmmaWarpSpecializedILi3ENS5_IJNS4_1CILi1EEESB_SB_EEENS1_32KernelTmaWarpSpecializedPingpongEEENS5_IJNSA_ILi64EEENSA_ILi80EEENSA_ILi256EEEEEENS_10bfloat16_tENS5_IJlSB_lEEESJ_SK_NS4_8TiledMMAINS4_8MMA_AtomIJNS4_4SM904GMMA27MMA_64x16x16_F32BF16BF16_SSILNSO_5MajorE0ELSQ_0ELNSO_7ScaleInE1ELSR_1EEEEEENS4_6LayoutISC_NS5_IJNSA_ILi0EEESV_SV_EEEEENS5_IJNS4_10UnderscoreESY_SY_EEEEENS4_13SM90_TMA_LOADENS4_14ComposedLayoutINS4_7SwizzleILi3ELi4ELi3EEENS4_18smem_ptr_flag_bitsILi16EEENSU_INS5_IJNSA_ILi8EEESF_EEENS5_IJSF_SB_EEEEEEEvNS4_8identityES11_S1B_vS1C_EENS_8epilogue10collective6detail29Sm90TmaWarpSpecializedAdapterINS1F_15DefaultEpilogueISJ_SK_SK_NS1E_6thread17LinearCombinationISJ_Li1EffLNS1J_9ScaleType4KindE0ELNS_15FloatRoundStyleE2ESJ_EENS1_15EpilogueDefaultEEEEEvvEEEEvNT_6ParamsE,"",@"SHT_CUDA_INFO"
	.sectionflags	@""
	.align	4


	//----- nvinfo : EIATTR_CUDA_API_VERSION
	.align		4
        /*0000*/ 	.byte	0x04, 0x37
        /*0002*/ 	.short	(.L_21 - .L_20)
.L_20:
        /*0004*/ 	.word	0x00000082


	//----- nvinfo : EIATTR_KPARAM_INFO
	.align		4
.L_21:
        /*0008*/ 	.byte	0x04, 0x17
        /*000a*/ 	.short	(.L_23 - .L_22)
.L_22:
        /*000c*/ 	.word	0x00000000
        /*0010*/ 	.short	0x0000
        /*0012*/ 	.short	0x0070
        /*0014*/ 	.byte	0x00, 0xf0, 0x01, 0x10


	//----- nvinfo : EIATTR_SPARSE_MMA_MASK
	.align		4
.L_23:
        /*0018*/ 	.byte	0x03, 0x50
        /*001a*/ 	.short	0x0000


	//----- nvinfo : EIATTR_MAXREG_COUNT
	.align		4
        /*001c*/ 	.byte	0x03, 0x1b
        /*001e*/ 	.short	0x00a8


	//----- nvinfo : EIATTR_NUM_BARRIERS
	.align		4
        /*0020*/ 	.byte	0x02, 0x4c
        /*0022*/ 	.byte	0x01
	.zero		1


	//----- nvinfo : EIATTR_EXTERNS
	.align		4
        /*0024*/ 	.byte	0x04, 0x0f
        /*0026*/ 	.short	(.L_25 - .L_24)


	//   ....[0]....
	.align		4
.L_24:
        /*0028*/ 	.word	index@(__assertfail)


	//----- nvinfo : EIATTR_ANNOTATIONS
	.align		4
.L_25:
        /*002c*/ 	.byte	0x04, 0x55
        /*002e*/ 	.short	(.L_27 - .L_26)


	//   ....[0]....
.L_26:
        /*0030*/ 	.word	0x00000001
        /*0034*/ 	.byte	0xb0, 0x0a, 0x00, 0x00, 0x01, 0x00, 0x00, 0x00, 0xd0, 0x86, 0x00, 0x00, 0x01, 0x00, 0x00, 0x00
        /*0044*/ 	.byte	0x00, 0x95, 0x00, 0x00


	//----- nvinfo : EIATTR_MERCURY_ISA_VERSION
	.align		4
.L_27:
        /*0048*/ 	.byte	0x03, 0x5f
        /*004a*/ 	.short	0x0101


	//----- nvinfo : EIATTR_INT_WARP_WIDE_INSTR_OFFSETS
	.align		4
        /*004c*/ 	.byte	0x04, 0x31
        /*004e*/ 	.short	(.L_29 - .L_28)


	//   ....[0]....
.L_28:
        /*0050*/ 	.word	0x000003c0


	//   ....[1]....
        /*0054*/ 	.word	0x000003e0


	//   ....[2]....
        /*0058*/ 	.word	0x00000460


	//   ....[3]....
        /*005c*/ 	.word	0x00000470


	//   ....[4]....
        /*0060*/ 	.word	0x00000480


	//   ....[5]....
        /*0064*/ 	.word	0x000004a0


	//   ....[6]....
        /*0068*/ 	.word	0x00000530


	//   ....[7]....
        /*006c*/ 	.word	0x00000550


	//----- nvinfo : EIATTR_COOP_GROUP_MASK_REGIDS
	.align		4
.L_29:
        /*0070*/ 	.byte	0x04, 0x29
        /*0072*/ 	.short	(.L_31 - .L_30)


	//   ....[0]....
.L_30:
        /*0074*/ 	.word	0xffffffff


	//   ....[1]....
        /*0078*/ 	.word	0xffffffff


	//   ....[2]....
        /*007c*/ 	.word	0xffffffff


	//   ....[3]....
        /*0080*/ 	.word	0xffffffff


	//   ....[4]....
        /*0084*/ 	.word	0xffffffff


	//   ....[5]....
        /*0088*/ 	.word	0xffffffff


	//----- nvinfo : EIATTR_COOP_GROUP_INSTR_OFFSETS
	.align		4
.L_31:
        /*008c*/ 	.byte	0x04, 0x28
        /*008e*/ 	.short	(.L_33 - .L_32)


	//   ....[0]....
.L_32:
        /*0090*/ 	.word	0x00000070


	//   ....[1]....
        /*0094*/ 	.word	0x00000080


	//   ....[2]....
        /*0098*/ 	.word	0x00000140


	//   ....[3]....
        /*009c*/ 	.word	0x000002b0


	//   ....[4]....
        /*00a0*/ 	.word	0x000002f0


	//   ....[5]....
        /*00a4*/ 	.word	0x00000340


	//----- nvinfo : EIATTR_REG_RECONFIG
	.align		4
.L_33:
        /*00a8*/ 	.byte	0x01, 0x54
	.zero		2


	//----- nvinfo : EIATTR_SYSCALL_OFFSETS
	.align		4
        /*00ac*/ 	.byte	0x04, 0x46
        /*00ae*/ 	.short	(.L_35 - .L_34)


	//   ....[0]....
.L_34:
        /*00b0*/ 	.word	0x000015e0


	//----- nvinfo : EIATTR_MBARRIER_INSTR_OFFSETS
	.align		4
.L_35:
        /*00b4*/ 	.byte	0x04, 0x39
        /*00b6*/ 	.short	(.L_37 - .L_36)


	//   ....[0]....
.L_36:
        /*00b8*/ 	.word	0x00000240
        /*00bc*/ 	.word	0x000000ff
        /*00c0*/ 	.word	0x00000000
        /*00c4*/ 	.short	0x0100
        /*00c6*/ 	.byte	0x08
	.zero		1


	//   ....[1]....
        /*00c8*/ 	.word	0x00000250
        /*00cc*/ 	.word	0x000000ff
        /*00d0*/ 	.word	0x00000018
        /*00d4*/ 	.short	0x0100
        /*00d6*/ 	.byte	0x08
	.zero		1


	//   ....[2]....
        /*00d8*/ 	.word	0x00000260
        /*00dc*/ 	.word	0x000000ff
        /*00e0*/ 	.word	0x00000008
        /*00e4*/ 	.short	0x0100
        /*00e6*/ 	.byte	0x08
	.zero		1


	//   ....[3]....
        /*00e8*/ 	.word	0x00000270
        /*00ec*/ 	.word	0x000000ff
        /*00f0*/ 	.word	0x00000020
        /*00f4*/ 	.short	0x0100
        /*00f6*/ 	.byte	0x08
	.zero		1


	//   ....[4]....
        /*00f8*/ 	.word	0x00000280
        /*00fc*/ 	.word	0x000000ff
        /*0100*/ 	.word	0x00000010
        /*0104*/ 	.short	0x0100
        /*0106*/ 	.byte	0x08
	.zero		1


	//   ....[5]....
        /*0108*/ 	.word	0x00000290
        /*010c*/ 	.word	0x000000ff
        /*0110*/ 	.word	0x00000028
        /*0114*/ 	.short	0x0100
        /*0116*/ 	.byte	0x08
	.zero		1


	//   ....[6]....
        /*0118*/ 	.word	0x00000590
        /*011c*/ 	.word	0x000000ff
        /*0120*/ 	.word	0x00000060
        /*0124*/ 	.short	0x0100
        /*0126*/ 	.byte	0x08
	.zero		1


	//   ....[7]....
        /*0128*/ 	.word	0x00000600
        /*012c*/ 	.word	0x000000ff
        /*0130*/ 	.word	0x00000068
        /*0134*/ 	.short	0x0100
        /*0136*/ 	.byte	0x08
	.zero		1


	//   ....[8]....
        /*0138*/ 	.word	0x00000620
        /*013c*/ 	.word	0x000000ff
        /*0140*/ 	.word	0x00000040
        /*0144*/ 	.short	0x0100
        /*0146*/ 	.byte	0x09
	.zero		1


	//   ....[9]....
        /*0148*/ 	.word	0x00000630
        /*014c*/ 	.word	0x000000ff
        /*0150*/ 	.word	0x00000048
        /*0154*/ 	.short	0x0100
        /*0156*/ 	.byte	0x09
	.zero		1


	//   ....[10]....
        /*0158*/ 	.word	0x00000640
        /*015c*/ 	.word	0x000000ff
        /*0160*/ 	.word	0x00000050
        /*0164*/ 	.short	0x0100
        /*0166*/ 	.byte	0x09
	.zero		1


	//   ....[11]....
        /*0168*/ 	.word	0x00000650
        /*016c*/ 	.word	0x000000ff
        /*0170*/ 	.word	0x00000058
        /*0174*/ 	.short	0x0100
        /*0176*/ 	.byte	0x09
	.zero		1


	//   ....[12]....
        /*0178*/ 	.word	0x000014c0
        /*017c*/ 	.word	0x00000045
        /*0180*/ 	.word	0x00000000
        /*0184*/ 	.short	0x010a
        /*0186*/ 	.byte	0x29
	.zero		1


	//   ....[13]....
        /*0188*/ 	.word	0x00001660
        /*018c*/ 	.word	0x00000003
        /*0190*/ 	.word	0x00000000
        /*0194*/ 	.short	0x010a
        /*0196*/ 	.byte	0x3f
	.zero		1


	//   ....[14]....
        /*0198*/ 	.word	0x000016a0
        /*019c*/ 	.word	0x00000003
        /*01a0*/ 	.word	0x00000000
        /*01a4*/ 	.short	0x010a
        /*01a6*/ 	.byte	0x3f
	.zero		1


	//   ....[15]....
        /*01a8*/ 	.word	0x000036e0
        /*01ac*/ 	.word	0x000000ff
        /*01b0*/ 	.word	0x00000000
        /*01b4*/ 	.short	0x010a
        /*01b6*/ 	.byte	0x06
	.zero		1


	//   ....[16]....
        /*01b8*/ 	.word	0x00003720
        /*01bc*/ 	.word	0x000000ff
        /*01c0*/ 	.word	0x00000000
        /*01c4*/ 	.short	0x010a
        /*01c6*/ 	.byte	0x06
	.zero		1


	//   ....[17]....
        /*01c8*/ 	.word	0x00005720
        /*01cc*/ 	.word	0x000000ff
        /*01d0*/ 	.word	0x00000000
        /*01d4*/ 	.short	0x0101
        /*01d6*/ 	.byte	0x06
	.zero		1


	//   ....[18]....
        /*01d8*/ 	.word	0x00005810
        /*01dc*/ 	.word	0x00000046
        /*01e0*/ 	.word	0x00000000
        /*01e4*/ 	.short	0x0101
        /*01e6*/ 	.byte	0x2a
	.zero		1


	//   ....[19]....
        /*01e8*/ 	.word	0x000058e0
        /*01ec*/ 	.word	0x000000ff
        /*01f0*/ 	.word	0x00000000
        /*01f4*/ 	.short	0x0101
        /*01f6*/ 	.byte	0x06
	.zero		1


	//   ....[20]....
        /*01f8*/ 	.word	0x00005990
        /*01fc*/ 	.word	0x00000045
        /*0200*/ 	.word	0x00000010
        /*0204*/ 	.short	0x010a
        /*0206*/ 	.byte	0x29
	.zero		1


	//   ....[21]....
        /*0208*/ 	.word	0x000086f0
        /*020c*/ 	.word	0x00000048
        /*0210*/ 	.word	0x00000000
        /*0214*/ 	.short	0x0101
        /*0216*/ 	.byte	0x2a
	.zero		1


	//   ....[22]....
        /*0218*/ 	.word	0x00009050
        /*021c*/ 	.word	0x0000000a
        /*0220*/ 	.word	0x00000018
        /*0224*/ 	.short	0x010a
        /*0226*/ 	.byte	0x3f
	.zero		1


	//   ....[23]....
        /*0228*/ 	.word	0x00009610
        /*022c*/ 	.word	0x00000005
        /*0230*/ 	.word	0x00000068
        /*0234*/ 	.short	0x0101
        /*0236*/ 	.byte	0x3f
	.zero		1


	//   ....[24]....
        /*0238*/ 	.word	0x00009d90
        /*023c*/ 	.word	0x00000009
        /*0240*/ 	.word	0x00000000
        /*0244*/ 	.short	0x010a
        /*0246*/ 	.byte	0x3f
	.zero		1


	//   ....[25]....
        /*0248*/ 	.word	0x00009e10
        /*024c*/ 	.word	0x00000006
        /*0250*/ 	.word	0x00000000
        /*0254*/ 	.short	0x010a
        /*0256*/ 	.byte	0x3f
	.zero		1


	//   ....[26]....
        /*0258*/ 	.word	0x00009ea0
        /*025c*/ 	.word	0x00000003
        /*0260*/ 	.word	0x00000000
        /*0264*/ 	.short	0x010a
        /*0266*/ 	.byte	0x3f
	.zero		1


	//   ....[27]....
        /*0268*/ 	.word	0x00009f00
        /*026c*/ 	.word	0x00000047
        /*0270*/ 	.word	0x00000000
        /*0274*/ 	.short	0x010a
        /*0276*/ 	.byte	0x3f
	.zero		1


	//   ....[28]....
        /*0278*/ 	.word	0x00009f50
        /*027c*/ 	.word	0x00000003
        /*0280*/ 	.word	0x00000000
        /*0284*/ 	.short	0x010a
        /*0286*/ 	.byte	0x3f
	.zero		1


	//   ....[29]....
        /*0288*/ 	.word	0x00009fb0
        /*028c*/ 	.word	0x00000004
        /*0290*/ 	.word	0x00000000
        /*0294*/ 	.short	0x010a
        /*0296*/ 	.byte	0x3f
	.zero		1


	//   ....[30]....
        /*0298*/ 	.word	0x0000a000
        /*029c*/ 	.word	0x00000047
        /*02a0*/ 	.word	0x00000010
        /*02a4*/ 	.short	0x010a
        /*02a6*/ 	.byte	0x3f
	.zero		1


	//   ....[31]....
        /*02a8*/ 	.word	0x0000a0d0
        /*02ac*/ 	.word	0x0000000a
        /*02b0*/ 	.word	0x00000018
        /*02b4*/ 	.short	0x010a
        /*02b6*/ 	.byte	0x3f
	.zero		1


	//   ....[32]....
        /*02b8*/ 	.word	0x0000a1a0
        /*02bc*/ 	.word	0x00000009
        /*02c0*/ 	.word	0x00000000
        /*02c4*/ 	.short	0x010a
        /*02c6*/ 	.byte	0x3f
	.zero		1


	//   ....[33]....
        /*02c8*/ 	.word	0x0000a1f0
        /*02cc*/ 	.word	0x00000006
        /*02d0*/ 	.word	0x00000000
        /*02d4*/ 	.short	0x010a
        /*02d6*/ 	.byte	0x3f
	.zero		1


	//----- nvinfo : EIATTR_NUM_MBARRIERS
	.align		4
.L_37:
        /*02d8*/ 	.byte	0x03, 0x38
        /*02da*/ 	.short	0x000c


	//----- nvinfo : EIATTR_EXIT_INSTR_OFFSETS
	.align		4
        /*02dc*/ 	.byte	0x04, 0x1c
        /*02de*/ 	.short	(.L_39 - .L_38)


	//   ....[0]....
.L_38:
        /*02e0*/ 	.word	0x00001160


	//   ....[1]....
        /*02e4*/ 	.word	0x000011c0


	//   ....[2]....
        /*02e8*/ 	.word	0x00008d80


	//   ....[3]....
        /*02ec*/ 	.word	0x00008db0


	//   ....[4]....
        /*02f0*/ 	.word	0x00009ef0


	//----- nvinfo : EIATTR_MAX_THREADS
	.align		4
.L_39:
        /*02f4*/ 	.byte	0x04, 0x05
        /*02f6*/ 	.short	(.L_41 - .L_40)
.L_40:
        /*02f8*/ 	.word	0x00000180
        /*02fc*/ 	.word	0x00000001
        /*0300*/ 	.word	0x00000001


	//----- nvinfo : EIATTR_CRS_STACK_SIZE
	.align		4
.L_41:
        /*0304*/ 	.byte	0x04, 0x1e
        /*0306*/ 	.short	(.L_43 - .L_42)
.L_42:
        /*0308*/ 	.word	0x00000000


	//----- nvinfo : EIATTR_CBANK_PARAM_SIZE
	.align		4
.L_43:
        /*030c*/ 	.byte	0x03, 0x19
        /*030e*/ 	.short	0x0470


	//----- nvinfo : EIATTR_PARAM_CBANK
	.align		4
        /*0310*/ 	.byte	0x04, 0x0a
        /*0312*/ 	.short	(.L_45 - .L_44)
	.align		4
.L_44:
        /*0314*/ 	.word	index@(.nv.constant0._ZN7cutlass13device_kernelINS_4gemm6kernel13GemmUniversalIN4cute5tupleIJiiiiEEENS1_10collective13CollectiveMmaINS1_34MainloopSm90TmaGmmaWarpSpecializedILi3ENS5_IJNS4_1CILi1EEESB_SB_EEENS1_32KernelTmaWarpSpecializedPingpongEEENS5_IJNSA_ILi64EEENSA_ILi80EEENSA_ILi256EEEEEENS_10bfloat16_tENS5_IJlSB_lEEESJ_SK_NS4_8TiledMMAINS4_8MMA_AtomIJNS4_4SM904GMMA27MMA_64x16x16_F32BF16BF16_SSILNSO_5MajorE0ELSQ_0ELNSO_7ScaleInE1ELSR_1EEEEEENS4_6LayoutISC_NS5_IJNSA_ILi0EEESV_SV_EEEEENS5_IJNS4_10UnderscoreESY_SY_EEEEENS4_13SM90_TMA_LOADENS4_14ComposedLayoutINS4_7SwizzleILi3ELi4ELi3EEENS4_18smem_ptr_flag_bitsILi16EEENSU_INS5_IJNSA_ILi8EEESF_EEENS5_IJSF_SB_EEEEEEEvNS4_8identityES11_S1B_vS1C_EENS_8epilogue10collective6detail29Sm90TmaWarpSpecializedAdapterINS1F_15DefaultEpilogueISJ_SK_SK_NS1E_6thread17LinearCombinationISJ_Li1EffLNS1J_9ScaleType4KindE0ELNS_15FloatRoundStyleE2ESJ_EENS1_15EpilogueDefaultEEEEEvvEEEEvNT_6ParamsE)
        /*0318*/ 	.short	0x0210
        /*031a*/ 	.short	0x0470


	//----- nvinfo : EIATTR_SW_WAR
	.align		4
.L_45:
        /*031c*/ 	.byte	0x04, 0x36
        /*031e*/ 	.short	(.L_47 - .L_46)
.L_46:
        /*0320*/ 	.word	0x00000008
.L_47:


//--------------------- .nv.callgraph             --------------------------
	.section	.nv.callgraph,"",@"SHT_CUDA_CALLGRAPH"
	.align	4
	.sectionentsize	8
	.align		4
        /*0000*/ 	.word	0x00000000
	.align		4
        /*0004*/ 	.word	0xffffffff
	.align		4
        /*0008*/ 	.word	index@(_ZN7cutlass13device_kernelINS_4gemm6kernel13GemmUniversalIN4cute5tupleIJiiiiEEENS1_10collective13CollectiveMmaINS1_34MainloopSm90TmaGmmaWarpSpecializedILi3ENS5_IJNS4_1CILi1EEESB_SB_EEENS1_32KernelTmaWarpSpecializedPingpongEEENS5_IJNSA_ILi64EEENSA_ILi80EEENSA_ILi256EEEEEENS_10bfloat16_tENS5_IJlSB_lEEESJ_SK_NS4_8TiledMMAINS4_8MMA_AtomIJNS4_4SM904GMMA27MMA_64x16x16_F32BF16BF16_SSILNSO_5MajorE0ELSQ_0ELNSO_7ScaleInE1ELSR_1EEEEEENS4_6LayoutISC_NS5_IJNSA_ILi0EEESV_SV_EEEEENS5_IJNS4_10UnderscoreESY_SY_EEEEENS4_13SM90_TMA_LOADENS4_14ComposedLayoutINS4_7SwizzleILi3ELi4ELi3EEENS4_18smem_ptr_flag_bitsILi16EEENSU_INS5_IJNSA_ILi8EEESF_EEENS5_IJSF_SB_EEEEEEEvNS4_8identityES11_S1B_vS1C_EENS_8epilogue10collective6detail29Sm90TmaWarpSpecializedAdapterINS1F_15DefaultEpilogueISJ_SK_SK_NS1E_6thread17LinearCombinationISJ_Li1EffLNS1J_9ScaleType4KindE0ELNS_15FloatRoundStyleE2ESJ_EENS1_15EpilogueDefaultEEEEEvvEEEEvNT_6ParamsE)
	.align		4
        /*000c*/ 	.word	index@(__assertfail)
	.align		4
        /*0010*/ 	.word	0x00000000
	.align		4
        /*0014*/ 	.word	0xfffffffe
	.align		4
        /*0018*/ 	.word	0x00000000
	.align		4
        /*001c*/ 	.word	0xfffffffd
	.align		4
        /*0020*/ 	.word	0x00000000
	.align		4
        /*0024*/ 	.word	0xfffffffc


//--------------------- .nv.constant4             --------------------------
	.section	.nv.constant4,"a",@progbits
	.align	8
	.align		8
.nv.constant4:
        /*0000*/ 	.dword	__assertfail
	.align		8
        /*0008*/ 	.dword	__unnamed_1
	.align		8
        /*0010*/ 	.dword	_ZN40_INTERNAL_8e9fb5fa_4_k_cu_6c26f4a8_152194cuda3std3__45__cpo5beginE
	.align		8
        /*0018*/ 	.dword	_ZN40_INTERNAL_8e9fb5fa_4_k_cu_6c26f4a8_152194cuda3std3__45__cpo3endE
	.align		8
        /*0020*/ 	.dword	_ZN40_INTERNAL_8e9fb5fa_4_k_cu_6c26f4a8_152194cuda3std3__45__cpo6cbeginE
	.align		8
        /*0028*/ 	.dword	_ZN40_INTERNAL_8e9fb5fa_4_k_cu_6c26f4a8_152194cuda3std3__45__cpo4cendE
	.align		8
        /*0030*/ 	.dword	_ZN40_INTERNAL_8e9fb5fa_4_k_cu_6c26f4a8_152194cuda3std3__442_GLOBAL__N__8e9fb5fa_4_k_cu_6c26f4a8_152196ignoreE
	.align		8
        /*0038*/ 	.dword	_ZN40_INTERNAL_8e9fb5fa_4_k_cu_6c26f4a8_152194cuda3std3__419piecewise_constructE
	.align		8
        /*0040*/ 	.dword	_ZN40_INTERNAL_8e9fb5fa_4_k_cu_6c26f4a8_152194cuda3std3__48in_placeE
	.align		8
        /*0048*/ 	.dword	_ZN40_INTERNAL_8e9fb5fa_4_k_cu_6c26f4a8_152194cuda3std6ranges3__45__cpo4swapE
	.align		8
        /*0050*/ 	.dword	_ZN40_INTERNAL_8e9fb5fa_4_k_cu_6c26f4a8_152194cuda3std6ranges3__45__cpo9iter_moveE
	.align		8
        /*0058*/ 	.dword	_ZN40_INTERNAL_8e9fb5fa_4_k_cu_6c26f4a8_152194cute7productE
	.align		8
        /*0060*/ 	.dword	_ZN40_INTERNAL_8e9fb5fa_4_k_cu_6c26f4a8_152194cute1_E
	.align		8
        /*0068*/ 	.dword	$str$22
	.align		8
        /*0070*/ 	.dword	$str$23


//--------------------- .text._ZN7cutlass13device_kernelINS_4gemm6kernel13GemmUniversalIN4cute5tupleIJiiiiEEENS1_10collective13CollectiveMmaINS1_34MainloopSm90TmaGmmaWarpSpecializedILi3ENS5_IJNS4_1CILi1EEESB_SB_EEENS1_32KernelTmaWarpSpecializedPingpongEEENS5_IJNSA_ILi64EEENSA_ILi80EEENSA_ILi256EEEEEENS_10bfloat16_tENS5_IJlSB_lEEESJ_SK_NS4_8TiledMMAINS4_8MMA_AtomIJNS4_4SM904GMMA27MMA_64x16x16_F32BF16BF16_SSILNSO_5MajorE0ELSQ_0ELNSO_7ScaleInE1ELSR_1EEEEEENS4_6LayoutISC_NS5_IJNSA_ILi0EEESV_SV_EEEEENS5_IJNS4_10UnderscoreESY_SY_EEEEENS4_13SM90_TMA_LOADENS4_14ComposedLayoutINS4_7SwizzleILi3ELi4ELi3EEENS4_18smem_ptr_flag_bitsILi16EEENSU_INS5_IJNSA_ILi8EEESF_EEENS5_IJSF_SB_EEEEEEEvNS4_8identityES11_S1B_vS1C_EENS_8epilogue10collective6detail29Sm90TmaWarpSpecializedAdapterINS1F_15DefaultEpilogueISJ_SK_SK_NS1E_6thread17LinearCombinationISJ_Li1EffLNS1J_9ScaleType4KindE0ELNS_15FloatRoundStyleE2ESJ_EENS1_15EpilogueDefaultEEEEEvvEEEEvNT_6ParamsE --------------------------
	.section	.text._ZN7cutlass13device_kernelINS_4gemm6kernel13GemmUniversalIN4cute5tupleIJiiiiEEENS1_10collective13CollectiveMmaINS1_34MainloopSm90TmaGmmaWarpSpecializedILi3ENS5_IJNS4_1CILi1EEESB_SB_EEENS1_32KernelTmaWarpSpecializedPingpongEEENS5_IJNSA_ILi64EEENSA_ILi80EEENSA_ILi256EEEEEENS_10bfloat16_tENS5_IJlSB_lEEESJ_SK_NS4_8TiledMMAINS4_8MMA_AtomIJNS4_4SM904GMMA27MMA_64x16x16_F32BF16BF16_SSILNSO_5MajorE0ELSQ_0ELNSO_7ScaleInE1ELSR_1EEEEEENS4_6LayoutISC_NS5_IJNSA_ILi0EEESV_SV_EEEEENS5_IJNS4_10UnderscoreESY_SY_EEEEENS4_13SM90_TMA_LOADENS4_14ComposedLayoutINS4_7SwizzleILi3ELi4ELi3EEENS4_18smem_ptr_flag_bitsILi16EEENSU_INS5_IJNSA_ILi8EEESF_EEENS5_IJSF_SB_EEEEEEEvNS4_8identityES11_S1B_vS1C_EENS_8epilogue10collective6detail29Sm90TmaWarpSpecializedAdapterINS1F_15DefaultEpilogueISJ_SK_SK_NS1E_6thread17LinearCombinationISJ_Li1EffLNS1J_9ScaleType4KindE0ELNS_15FloatRoundStyleE2ESJ_EENS1_15EpilogueDefaultEEEEEvvEEEEvNT_6ParamsE,"ax",@progbits
	.align	128
.text._ZN7cutlass13device_kernelINS_4gemm6kernel13GemmUniversalIN4cute5tupleIJiiiiEEENS1_10collective13CollectiveMmaINS1_34MainloopSm90TmaGmmaWarpSpecializedILi3ENS5_IJNS4_1CILi1EEESB_SB_EEENS1_32KernelTmaWarpSpecializedPingpongEEENS5_IJNSA_ILi64EEENSA_ILi80EEENSA_ILi256EEEEEENS_10bfloat16_tENS5_IJlSB_lEEESJ_SK_NS4_8TiledMMAINS4_8MMA_AtomIJNS4_4SM904GMMA27MMA_64x16x16_F32BF16BF16_SSILNSO_5MajorE0ELSQ_0ELNSO_7ScaleInE1ELSR_1EEEEEENS4_6LayoutISC_NS5_IJNSA_ILi0EEESV_SV_EEEEENS5_IJNS4_10UnderscoreESY_SY_EEEEENS4_13SM90_TMA_LOADENS4_14ComposedLayoutINS4_7SwizzleILi3ELi4ELi3EEENS4_18smem_ptr_flag_bitsILi16EEENSU_INS5_IJNSA_ILi8EEESF_EEENS5_IJSF_SB_EEEEEEEvNS4_8identityES11_S1B_vS1C_EENS_8epilogue10collective6detail29Sm90TmaWarpSpecializedAdapterINS1F_15DefaultEpilogueISJ_SK_SK_NS1E_6thread17LinearCombinationISJ_Li1EffLNS1J_9ScaleType4KindE0ELNS_15FloatRoundStyleE2ESJ_EENS1_15EpilogueDefaultEEEEEvvEEEEvNT_6ParamsE:
        .type           _ZN7cutlass13device_kernelINS_4gemm6kernel13GemmUniversalIN4cute5tupleIJiiiiEEENS1_10collective13CollectiveMmaINS1_34MainloopSm90TmaGmmaWarpSpecializedILi3ENS5_IJNS4_1CILi1EEESB_SB_EEENS1_32KernelTmaWarpSpecializedPingpongEEENS5_IJNSA_ILi64EEENSA_ILi80EEENSA_ILi256EEEEEENS_10bfloat16_tENS5_IJlSB_lEEESJ_SK_NS4_8TiledMMAINS4_8MMA_AtomIJNS4_4SM904GMMA27MMA_64x16x16_F32BF16BF16_SSILNSO_5MajorE0ELSQ_0ELNSO_7ScaleInE1ELSR_1EEEEEENS4_6LayoutISC_NS5_IJNSA_ILi0EEESV_SV_EEEEENS5_IJNS4_10UnderscoreESY_SY_EEEEENS4_13SM90_TMA_LOADENS4_14ComposedLayoutINS4_7SwizzleILi3ELi4ELi3EEENS4_18smem_ptr_flag_bitsILi16EEENSU_INS5_IJNSA_ILi8EEESF_EEENS5_IJSF_SB_EEEEEEEvNS4_8identityES11_S1B_vS1C_EENS_8epilogue10collective6detail29Sm90TmaWarpSpecializedAdapterINS1F_15DefaultEpilogueISJ_SK_SK_NS1E_6thread17LinearCombinationISJ_Li1EffLNS1J_9ScaleType4KindE0ELNS_15FloatRoundStyleE2ESJ_EENS1_15EpilogueDefaultEEEEEvvEEEEvNT_6ParamsE,@function
        .size           _ZN7cutlass13device_kernelINS_4gemm6kernel13GemmUniversalIN4cute5tupleIJiiiiEEENS1_10collective13CollectiveMmaINS1_34MainloopSm90TmaGmmaWarpSpecializedILi3ENS5_IJNS4_1CILi1EEESB_SB_EEENS1_32KernelTmaWarpSpecializedPingpongEEENS5_IJNSA_ILi64EEENSA_ILi80EEENSA_ILi256EEEEEENS_10bfloat16_tENS5_IJlSB_lEEESJ_SK_NS4_8TiledMMAINS4_8MMA_AtomIJNS4_4SM904GMMA27MMA_64x16x16_F32BF16BF16_SSILNSO_5MajorE0ELSQ_0ELNSO_7ScaleInE1ELSR_1EEEEEENS4_6LayoutISC_NS5_IJNSA_ILi0EEESV_SV_EEEEENS5_IJNS4_10UnderscoreESY_SY_EEEEENS4_13SM90_TMA_LOADENS4_14ComposedLayoutINS4_7SwizzleILi3ELi4ELi3EEENS4_18smem_ptr_flag_bitsILi16EEENSU_INS5_IJNSA_ILi8EEESF_EEENS5_IJSF_SB_EEEEEEEvNS4_8identityES11_S1B_vS1C_EENS_8epilogue10collective6detail29Sm90TmaWarpSpecializedAdapterINS1F_15DefaultEpilogueISJ_SK_SK_NS1E_6thread17LinearCombinationISJ_Li1EffLNS1J_9ScaleType4KindE0ELNS_15FloatRoundStyleE2ESJ_EENS1_15EpilogueDefaultEEEEEvvEEEEvNT_6ParamsE,(.L_x_147 - _ZN7cutlass13device_kernelINS_4gemm6kernel13GemmUniversalIN4cute5tupleIJiiiiEEENS1_10collective13CollectiveMmaINS1_34MainloopSm90TmaGmmaWarpSpecializedILi3ENS5_IJNS4_1CILi1EEESB_SB_EEENS1_32KernelTmaWarpSpecializedPingpongEEENS5_IJNSA_ILi64EEENSA_ILi80EEENSA_ILi256EEEEEENS_10bfloat16_tENS5_IJlSB_lEEESJ_SK_NS4_8TiledMMAINS4_8MMA_AtomIJNS4_4SM904GMMA27MMA_64x16x16_F32BF16BF16_SSILNSO_5MajorE0ELSQ_0ELNSO_7ScaleInE1ELSR_1EEEEEENS4_6LayoutISC_NS5_IJNSA_ILi0EEESV_SV_EEEEENS5_IJNS4_10UnderscoreESY_SY_EEEEENS4_13SM90_TMA_LOADENS4_14ComposedLayoutINS4_7SwizzleILi3ELi4ELi3EEENS4_18smem_ptr_flag_bitsILi16EEENSU_INS5_IJNSA_ILi8EEESF_EEENS5_IJSF_SB_EEEEEEEvNS4_8identityES11_S1B_vS1C_EENS_8epilogue10collective6detail29Sm90TmaWarpSpecializedAdapterINS1F_15DefaultEpilogueISJ_SK_SK_NS1E_6thread17LinearCombinationISJ_Li1EffLNS1J_9ScaleType4KindE0ELNS_15FloatRoundStyleE2ESJ_EENS1_15EpilogueDefaultEEEEEvvEEEEvNT_6ParamsE)
        .other          _ZN7cutlass13device_kernelINS_4gemm6kernel13GemmUniversalIN4cute5tupleIJiiiiEEENS1_10collective13CollectiveMmaINS1_34MainloopSm90TmaGmmaWarpSpecializedILi3ENS5_IJNS4_1CILi1EEESB_SB_EEENS1_32KernelTmaWarpSpecializedPingpongEEENS5_IJNSA_ILi64EEENSA_ILi80EEENSA_ILi256EEEEEENS_10bfloat16_tENS5_IJlSB_lEEESJ_SK_NS4_8TiledMMAINS4_8MMA_AtomIJNS4_4SM904GMMA27MMA_64x16x16_F32BF16BF16_SSILNSO_5MajorE0ELSQ_0ELNSO_7ScaleInE1ELSR_1EEEEEENS4_6LayoutISC_NS5_IJNSA_ILi0EEESV_SV_EEEEENS5_IJNS4_10UnderscoreESY_SY_EEEEENS4_13SM90_TMA_LOADENS4_14ComposedLayoutINS4_7SwizzleILi3ELi4ELi3EEENS4_18smem_ptr_flag_bitsILi16EEENSU_INS5_IJNSA_ILi8EEESF_EEENS5_IJSF_SB_EEEEEEEvNS4_8identityES11_S1B_vS1C_EENS_8epilogue10collective6detail29Sm90TmaWarpSpecializedAdapterINS1F_15DefaultEpilogueISJ_SK_SK_NS1E_6thread17LinearCombinationISJ_Li1EffLNS1J_9ScaleType4KindE0ELNS_15FloatRoundStyleE2ESJ_EENS1_15EpilogueDefaultEEEEEvvEEEEvNT_6ParamsE,@"STO_CUDA_ENTRY STV_DEFAULT"
_ZN7cutlass13device_kernelINS_4gemm6kernel13GemmUniversalIN4cute5tupleIJiiiiEEENS1_10collective13CollectiveMmaINS1_34MainloopSm90TmaGmmaWarpSpecializedILi3ENS5_IJNS4_1CILi1EEESB_SB_EEENS1_32KernelTmaWarpSpecializedPingpongEEENS5_IJNSA_ILi64EEENSA_ILi80EEENSA_ILi256EEEEEENS_10bfloat16_tENS5_IJlSB_lEEESJ_SK_NS4_8TiledMMAINS4_8MMA_AtomIJNS4_4SM904GMMA27MMA_64x16x16_F32BF16BF16_SSILNSO_5MajorE0ELSQ_0ELNSO_7ScaleInE1ELSR_1EEEEEENS4_6LayoutISC_NS5_IJNSA_ILi0EEESV_SV_EEEEENS5_IJNS4_10UnderscoreESY_SY_EEEEENS4_13SM90_TMA_LOADENS4_14ComposedLayoutINS4_7SwizzleILi3ELi4ELi3EEENS4_18smem_ptr_flag_bitsILi16EEENSU_INS5_IJNSA_ILi8EEESF_EEENS5_IJSF_SB_EEEEEEEvNS4_8identityES11_S1B_vS1C_EENS_8epilogue10collective6detail29Sm90TmaWarpSpecializedAdapterINS1F_15DefaultEpilogueISJ_SK_SK_NS1E_6thread17LinearCombinationISJ_Li1EffLNS1J_9ScaleType4KindE0ELNS_15FloatRoundStyleE2ESJ_EENS1_15EpilogueDefaultEEEEEvvEEEEvNT_6ParamsE:
[----:B------:R-:W0:Y:S02]  /*0000*/  LDC R1, c[0x0][0x28] ;  /* 0x00000a00ff017b82 */ /* 0x000e240000000800 */
[----:B0-----:R-:W-:Y:S01]  /*0010*/  VIADD R1, R1, 0xfffffff8 ;  /* 0xfffffff801017836 */ /* 0x001fe20000000000 */
[----:B------:R-:W0:Y:S01]  /*0020*/  S2R R4, SR_TID.X ;  /* 0x0000000000047919 */ /* 0x000e220000002100 */
[----:B------:R-:W-:Y:S01]  /*0030*/  ELECT P0, URZ, PT ;  /* 0x00000000003f782f */ /* 0x000fe20003800000 */
[----:B------:R-:W-:Y:S01]  /*0040*/  BSSY B0, `(.L_x_0) ;  /* 0x000000f000007945 */ /* 0x000fe20003800000 */
[--C-:B0-----:R-:W-:Y:S02]  /*0050*/  SHF.R.U32.HI R0, RZ, 0x5, R4.reuse ;  /* 0x00000005ff007819 */ /* 0x101fe40000011604 */
[----:B------:R-:W-:-:S03]  /*0060*/  SHF.R.U32.HI R5, RZ, 0x7, R4 ;  /* 0x00000007ff057819 */ /* 0x000fc60000011604 */
[----:B------:R-:W0:Y:S04]  /*0070*/  SHFL.IDX PT, R2, R0, RZ, 0x1f ;  /* 0x00001fff00027589 */ /* 0x000e2800000e0000 */
[----:B------:R1:W2:Y:S01]  /*0080*/  SHFL.IDX PT, R8, R5, RZ, 0x1f ;  /* 0x00001fff05087589 */ /* 0x0002a200000e0000 */
[----:B0-----:R-:W-:-:S13]  /*0090*/  ISETP.NE.OR P0, PT, R2, RZ, !P0 ;  /* 0x000000ff0200720c */ /* 0x001fda0004705670 */
[----:B-12---:R-:W-:Y:S05]  /*00a0*/  @P0 BRA `(.L_x_1) ;  /* 0x0000000000200947 */ /* 0x006fea0003800000 */
[----:B------:R-:W-:Y:S02]  /*00b0*/  ULDC.64 UR4, c[0x0][0x198] ;  /* 0x0000660000047ab9 */ /* 0x000fe40000000a00 */
[----:B------:R-:W-:Y:S02]  /*00c0*/  UIADD3 UR6, UP0, UR4, 0xf0, URZ ;  /* 0x000000f004067890 */ /* 0x000fe4000ff1e03f */
[----:B------:R-:W-:Y:S02]  /*00d0*/  UIADD3 UR4, UP1, UR4, 0x1f0, URZ ;  /* 0x000001f004047890 */ /* 0x000fe4000ff3e03f */
[----:B------:R-:W-:Y:S02]  /*00e0*/  UIADD3.X UR7, URZ, UR5, URZ, UP0, !UPT ;  /* 0x000000053f077290 */ /* 0x000fe400087fe43f */
[----:B------:R-:W-:-:S07]  /*00f0*/  UIADD3.X UR5, URZ, UR5, URZ, UP1, !UPT ;  /* 0x000000053f057290 */ /* 0x000fce0008ffe43f */
[----:B------:R0:W-:Y:S02]  /*0100*/  UTMACCTL.PF [UR6] ;  /* 0x00000000060079b9 */ /* 0x0001e40008040000 */
[----:B------:R0:W-:Y:S02]  /*0110*/  UTMACCTL.PF [UR4] ;  /* 0x00000000040079b9 */ /* 0x0001e40008040000 */
[----:B0-----:R-:W-:Y:S01]  /*0120*/  NOP ;  /* 0x0000000000007918 */ /* 0x001fe20000000000 */
.L_x_1:
[----:B------:R-:W-:Y:S05]  /*0130*/  BSYNC B0 ;  /* 0x0000000000007941 */ /* 0x000fea0003800000 */
.L_x_0:
[----:B------:R-:W0:Y:S02]  /*0140*/  SHFL.IDX PT, R3, R0, RZ, 0x1f ;  /* 0x00001fff00037589 */ /* 0x000e2400000e0000 */
[----:B0-----:R-:W-:-:S13]  /*0150*/  ISETP.NE.AND P0, PT, R3, RZ, PT ;  /* 0x000000ff0300720c */ /* 0x001fda0003f05270 */
[----:B------:R-:W-:Y:S05]  /*0160*/  @P0 BRA `(.L_x_2) ;  /* 0x0000000000500947 */ /* 0x000fea0003800000 */
[----:B------:R-:W0:Y:S01]  /*0170*/  S2UR UR8, SR_CgaCtaId ;  /* 0x00000000000879c3 */ /* 0x000e220000008800 */
[----:B------:R-:W-:Y:S01]  /*0180*/  UMOV UR4, 0x400 ;  /* 0x0000040000047882 */ /* 0x000fe20000000000 */
[----:B------:R-:W-:Y:S01]  /*0190*/  UMOV UR5, 0x1 ;  /* 0x0000000100057882 */ /* 0x000fe20000000000 */
[----:B------:R-:W-:Y:S01]  /*01a0*/  UMOV UR6, 0x80 ;  /* 0x0000008000067882 */ /* 0x000fe20000000000 */
[----:B------:R-:W-:Y:S01]  /*01b0*/  ELECT P0, URZ, PT ;  /* 0x00000000003f782f */ /* 0x000fe20003800000 */
[----:B------:R-:W-:-:S04]  /*01c0*/  UIADD3 UR6, -UR6, 0x100000, URZ ;  /* 0x0010000006067890 */ /* 0x000fc8000fffe13f */
[----:B------:R-:W-:Y:S02]  /*01d0*/  USHF.L.U32 UR7, UR6, 0xb, URZ ;  /* 0x0000000b06077899 */ /* 0x000fe4000800063f */
[----:B------:R-:W-:Y:S02]  /*01e0*/  USHF.L.U32 UR6, UR6, 0x1, URZ ;  /* 0x0000000106067899 */ /* 0x000fe4000800063f */
[----:B0-----:R-:W-:Y:S02]  /*01f0*/  ULEA UR8, UR8, UR4, 0x18 ;  /* 0x0000000408087291 */ /* 0x001fe4000f8ec03f */
[----:B------:R-:W-:-:S04]  /*0200*/  UIADD3 UR4, -UR5, 0x100000, URZ ;  /* 0x0010000005047890 */ /* 0x000fc8000fffe13f */
[----:B------:R-:W-:Y:S02]  /*0210*/  USHF.L.U32 UR5, UR4, 0xb, URZ ;  /* 0x0000000b04057899 */ /* 0x000fe4000800063f */
[----:B------:R-:W-:Y:S01]  /*0220*/  USHF.L.U32 UR4, UR4, 0x1, URZ ;  /* 0x0000000104047899 */ /* 0x000fe2000800063f */
[----:B------:R-:W0:Y:S11]  /*0230*/  FENCE.VIEW.ASYNC.S ;  /* 0x00000000000073c6 */ /* 0x000e360000000000 */
[----:B0-----:R0:W1:Y:S01]  /*0240*/  SYNCS.EXCH.64 URZ, [UR8], UR4 ;  /* 0x00000004083f75b2 */ /* 0x0010620008000100 */
[----:B------:R0:W2:Y:S01]  /*0250*/  SYNCS.EXCH.64 URZ, [UR8+0x18], UR6 ;  /* 0x00001806083f75b2 */ /* 0x0000a20008000100 */
[----:B------:R0:W3:Y:S01]  /*0260*/  SYNCS.EXCH.64 URZ, [UR8+0x8], UR4 ;  /* 0x00000804083f75b2 */ /* 0x0000e20008000100 */
[----:B------:R0:W4:Y:S01]  /*0270*/  SYNCS.EXCH.64 URZ, [UR8+0x20], UR6 ;  /* 0x00002006083f75b2 */ /* 0x0001220008000100 */
[----:B------:R0:W0:Y:S01]  /*0280*/  SYNCS.EXCH.64 URZ, [UR8+0x10], UR4 ;  /* 0x00001004083f75b2 */ /* 0x0000220008000100 */
[----:B------:R0:W0:Y:S01]  /*0290*/  SYNCS.EXCH.64 URZ, [UR8+0x28], UR6 ;  /* 0x00002806083f75b2 */ /* 0x0000220008000100 */
[----:B------:R-:W-:Y:S01]  /*02a0*/  NOP ;  /* 0x0000000000007918 */ /* 0x000fe20000000000 */
.L_x_2:
[----:B------:R-:W5:Y:S01]  /*02b0*/  SHFL.IDX PT, R6, R0, RZ, 0x1f ;  /* 0x00001fff00067589 */ /* 0x000f6200000e0000 */
[----:B------:R-:W-:Y:S01]  /*02c0*/  ELECT P0, URZ, PT ;  /* 0x00000000003f782f */ /* 0x000fe20003800000 */
[----:B------:R-:W-:Y:S01]  /*02d0*/  NOP ;  /* 0x0000000000007918 */ /* 0x000fe20000000000 */
[----:B------:R-:W-:Y:S01]  /*02e0*/  ELECT P1, URZ, PT ;  /* 0x00000000003f782f */ /* 0x000fe20003820000 */
[----:B------:R-:W1:Y:S01]  /*02f0*/  SHFL.IDX PT, R3, R0, RZ, 0x1f ;  /* 0x00001fff00037589 */ /* 0x000e6200000e0000 */
[----:B0-----:R-:W-:Y:S01]  /*0300*/  UMOV UR4, 0x20 ;  /* 0x0000002000047882 */ /* 0x001fe20000000000 */
[----:B------:R-:W-:Y:S01]  /*0310*/  UMOV UR11, 0x80 ;  /* 0x00000080000b7882 */ /* 0x000fe20000000000 */
[----:B------:R-:W-:Y:S01]  /*0320*/  NOP ;  /* 0x0000000000007918 */ /* 0x000fe20000000000 */
[C---:B------:R-:W-:Y:S01]  /*0330*/  VIADD R33, R8.reuse, 0xffffffff ;  /* 0xffffffff08217836 */ /* 0x040fe20000000000 */
[----:B------:R-:W0:Y:S01]  /*0340*/  SHFL.IDX PT, R5, R5, RZ, 0x1f ;  /* 0x00001fff05057589 */ /* 0x000e2200000e0000 */
[----:B------:R-:W-:Y:S01]  /*0350*/  ULDC.64 UR46, c[0x0][0x208] ;  /* 0x00008200002e7ab9 */ /* 0x000fe20000000a00 */
[----:B------:R-:W-:-:S02]  /*0360*/  ISETP.NE.AND P2, PT, R8, RZ, PT ;  /* 0x000000ff0800720c */ /* 0x000fc40003f45270 */
[----:B------:R-:W-:Y:S02]  /*0370*/  ISETP.GE.U32.AND P3, PT, R33, 0x2, PT ;  /* 0x000000022100780c */ /* 0x000fe40003f66070 */
[----:B-----5:R-:W-:Y:S02]  /*0380*/  ISETP.NE.OR P0, PT, R6, RZ, !P0 ;  /* 0x000000ff0600720c */ /* 0x020fe40004705670 */
[----:B-1----:R-:W-:Y:S02]  /*0390*/  ISETP.NE.OR P1, PT, R3, RZ, !P1 ;  /* 0x000000ff0300720c */ /* 0x002fe40004f25670 */
[----:B------:R-:W-:-:S04]  /*03a0*/  SHF.R.S32.HI R3, RZ, 0x1f, R2 ;  /* 0x0000001fff037819 */ /* 0x000fc80000011402 */
[----:B------:R-:W-:-:S05]  /*03b0*/  LEA.HI R3, R3, R2, RZ, 0x2 ;  /* 0x0000000203037211 */ /* 0x000fca00078f10ff */
[----:B------:R-:W-:Y:S01]  /*03c0*/  VOTEU.ALL UP0, P0 ;  /* 0x00000000003f7886 */ /* 0x000fe20000000000 */
[----:B------:R-:W-:Y:S01]  /*03d0*/  LOP3.LUT R3, R3, 0xfffffffc, RZ, 0xc0, !PT ;  /* 0xfffffffc03037812 */ /* 0x000fe200078ec0ff */
[----:B------:R-:W-:-:S03]  /*03e0*/  VOTEU.ALL UP1, P1 ;  /* 0x00000000003f7886 */ /* 0x000fc60000820000 */
[----:B------:R-:W1:Y:S01]  /*03f0*/  @!UP0 S2UR UR7, SR_CgaCtaId ;  /* 0x00000000000789c3 */ /* 0x000e620000008800 */
[----:B------:R-:W-:Y:S01]  /*0400*/  @!UP0 UMOV UR6, 0x400 ;  /* 0x0000040000068882 */ /* 0x000fe20000000000 */
[----:B------:R-:W-:-:S04]  /*0410*/  @!UP0 UIADD3 UR4, -UR4, 0x100000, URZ ;  /* 0x0010000004048890 */ /* 0x000fc8000fffe13f */
[----:B------:R-:W-:Y:S02]  /*0420*/  @!UP0 USHF.L.U32 UR5, UR4, 0xb, URZ ;  /* 0x0000000b04058899 */ /* 0x000fe4000800063f */
[----:B------:R-:W-:Y:S01]  /*0430*/  @!UP0 USHF.L.U32 UR4, UR4, 0x1, URZ ;  /* 0x0000000104048899 */ /* 0x000fe2000800063f */
[----:B------:R-:W-:Y:S01]  /*0440*/  IMAD.IADD R0, R2, 0x1, -R3 ;  /* 0x0000000102007824 */ /* 0x000fe200078e0a03 */
[----:B------:R-:W-:Y:S01]  /*0450*/  @!UP1 UMOV UR9, 0x400 ;  /* 0x0000040000099882 */ /* 0x000fe20000000000 */
[----:B------:R-:W-:Y:S01]  /*0460*/  VOTEU.ALL UP2, P1 ;  /* 0x00000000003f7886 */ /* 0x000fe20000840000 */
[----:B------:R-:W-:Y:S01]  /*0470*/  VOTEU.ALL UP3, P1 ;  /* 0x00000000003f7886 */ /* 0x000fe20000860000 */
[----:B------:R-:W-:Y:S01]  /*0480*/  VOTEU.ALL UP4, P1 ;  /* 0x00000000003f7886 */ /* 0x000fe20000880000 */
[----:B------:R-:W5:Y:S01]  /*0490*/  @!UP1 S2UR UR10, SR_CgaCtaId ;  /* 0x00000000000a99c3 */ /* 0x000f620000008800 */
[----:B------:R-:W-:Y:S01]  /*04a0*/  VOTEU.ALL UP5, P1 ;  /* 0x00000000003f7886 */ /* 0x000fe200008a0000 */
[----:B------:R-:W-:-:S04]  /*04b0*/  SHF.R.S32.HI R3, RZ, 0x1f, R4 ;  /* 0x0000001fff037819 */ /* 0x000fc80000011404 */
[----:B------:R-:W-:-:S04]  /*04c0*/  LEA.HI R3, R3, R4, RZ, 0x7 ;  /* 0x0000000403037211 */ /* 0x000fc800078f38ff */
[----:B------:R-:W-:-:S05]  /*04d0*/  LOP3.LUT R3, R3, 0xffffff80, RZ, 0xc0, !PT ;  /* 0xffffff8003037812 */ /* 0x000fca00078ec0ff */
[----:B------:R-:W-:Y:S01]  /*04e0*/  IMAD.IADD R3, R4, 0x1, -R3 ;  /* 0x0000000104037824 */ /* 0x000fe200078e0a03 */
[----:B-1----:R-:W-:Y:S02]  /*04f0*/  @!UP0 ULEA UR8, UR7, UR6, 0x18 ;  /* 0x0000000607088291 */ /* 0x002fe4000f8ec03f */
[----:B------:R-:W-:-:S04]  /*0500*/  @!UP1 UIADD3 UR6, -UR11, 0x100000, URZ ;  /* 0x001000000b069890 */ /* 0x000fc8000fffe13f */
[----:B------:R-:W-:Y:S02]  /*0510*/  @!UP1 USHF.L.U32 UR7, UR6, 0xb, URZ ;  /* 0x0000000b06079899 */ /* 0x000fe4000800063f */
[----:B------:R-:W-:Y:S01]  /*0520*/  @!UP1 USHF.L.U32 UR6, UR6, 0x1, URZ ;  /* 0x0000000106069899 */ /* 0x000fe2000800063f */
[----:B------:R-:W-:Y:S01]  /*0530*/  VOTEU.ALL UP0, P0 ;  /* 0x00000000003f7886 */ /* 0x000fe20000000000 */
[----:B-----5:R-:W-:Y:S01]  /*0540*/  @!UP1 ULEA UR9, UR10, UR9, 0x18 ;  /* 0x000000090a099291 */ /* 0x020fe2000f8ec03f */
[----:B------:R-:W-:Y:S02]  /*0550*/  VOTEU.ALL UP1, P0 ;  /* 0x00000000003f7886 */ /* 0x000fe40000020000 */
[----:B------:R-:W-:Y:S01]  /*0560*/  ULDC.64 UR10, c[0x0][0x598] ;  /* 0x00016600000a7ab9 */ /* 0x000fe20000000a00 */
[----:B------:R-:W-:Y:S01]  /*0570*/  ISETP.NE.AND P0, PT, R0, 0x3, PT ;  /* 0x000000030000780c */ /* 0x000fe20003f05270 */
[----:B------:R-:W1:Y:S02]  /*0580*/  FENCE.VIEW.ASYNC.S ;  /* 0x00000000000073c6 */ /* 0x000e640000000000 */
[----:B-1----:R1:W2:Y:S01]  /*0590*/  @!UP0 SYNCS.EXCH.64 URZ, [UR8+0x60], UR4 ;  /* 0x00006004083f85b2 */ /* 0x0022a20008000100 */
[----:B------:R-:W-:-:S02]  /*05a0*/  ISETP.NE.U32.AND P1, PT, RZ, UR10, PT ;  /* 0x0000000aff007c0c */ /* 0x000fc4000bf25070 */
[----:B------:R-:W-:Y:S02]  /*05b0*/  ISETP.EQ.OR P0, PT, R0, RZ, !P0 ;  /* 0x000000ff0000720c */ /* 0x000fe40004702670 */
[----:B------:R-:W-:Y:S02]  /*05c0*/  ISETP.NE.AND.EX P1, PT, RZ, UR11, PT, P1 ;  /* 0x0000000bff007c0c */ /* 0x000fe4000bf25310 */
[----:B------:R-:W-:-:S04]  /*05d0*/  ISETP.EQ.AND P0, PT, R8, RZ, P0 ;  /* 0x000000ff0800720c */ /* 0x000fc80000702270 */
[----:B------:R-:W-:-:S04]  /*05e0*/  SEL R16, RZ, 0x1, !P0 ;  /* 0x00000001ff107807 */ /* 0x000fc80004000000 */
[----:B------:R-:W-:Y:S01]  /*05f0*/  SEL R16, R16, 0x2, P3 ;  /* 0x0000000210107807 */ /* 0x000fe20001800000 */
[----:B------:R1:W2:Y:S01]  /*0600*/  @!UP1 SYNCS.EXCH.64 URZ, [UR8+0x68], UR4 ;  /* 0x00006804083f95b2 */ /* 0x0002a20008000100 */
[----:B------:R-:W-:Y:S01]  /*0610*/  NOP ;  /* 0x0000000000007918 */ /* 0x000fe20000000000 */
[----:B------:R1:W2:Y:S01]  /*0620*/  @!UP2 SYNCS.EXCH.64 URZ, [UR9+0x40], UR6 ;  /* 0x00004006093fa5b2 */ /* 0x0002a20008000100 */
[----:B------:R1:W2:Y:S01]  /*0630*/  @!UP3 SYNCS.EXCH.64 URZ, [UR9+0x48], UR6 ;  /* 0x00004806093fb5b2 */ /* 0x0002a20008000100 */
[----:B------:R1:W2:Y:S01]  /*0640*/  @!UP4 SYNCS.EXCH.64 URZ, [UR9+0x50], UR6 ;  /* 0x00005006093fc5b2 */ /* 0x0002a20008000100 */
[----:B------:R1:W2:Y:S01]  /*0650*/  @!UP5 SYNCS.EXCH.64 URZ, [UR9+0x58], UR6 ;  /* 0x00005806093fd5b2 */ /* 0x0002a20008000100 */
[----:B------:R-:W-:Y:S01]  /*0660*/  NOP ;  /* 0x0000000000007918 */ /* 0x000fe20000000000 */
[----:B--234-:R-:W-:Y:S06]  /*0670*/  BAR.SYNC.DEFER_BLOCKING 0x0 ;  /* 0x0000000000007b1d */ /* 0x01cfec0000010000 */
[----:B01----:R-:W-:Y:S05]  /*0680*/  @!P1 BRA `(.L_x_3) ;  /* 0x00000000001c9947 */ /* 0x003fea0003800000 */
[----:B------:R-:W0:Y:S02]  /*0690*/  LDC.64 R6, c[0x0][0x598] ;  /* 0x00016600ff067b82 */ /* 0x000e240000000a00 */
[----:B0-----:R-:W2:Y:S02]  /*06a0*/  LDG.E.64 R6, desc[UR46][R6.64] ;  /* 0x0000002e06067981 */ /* 0x001ea4000c1e1b00 */
[----:B--2---:R-:W-:-:S04]  /*06b0*/  ISETP.NE.U32.AND P0, PT, R6, RZ, PT ;  /* 0x000000ff0600720c */ /* 0x004fc80003f05070 */
[----:B------:R-:W-:-:S13]  /*06c0*/  ISETP.NE.AND.EX P0, PT, R7, RZ, PT, P0 ;  /* 0x000000ff0700720c */ /* 0x000fda0003f05300 */
[----:B------:R-:W-:Y:S05]  /*06d0*/  @!P0 BRA `(.L_x_3) ;  /* 0x0000000000088947 */ /* 0x000fea0003800000 */
[----:B------:R1:W5:Y:S01]  /*06e0*/  LD.E R64, desc[UR46][R6.64] ;  /* 0x0000002e06407980 */ /* 0x000362000c101900 */
[----:B------:R-:W-:Y:S05]  /*06f0*/  BRA `(.L_x_4) ;  /* 0x0000000000247947 */ /* 0x000fea0003800000 */
.L_x_3:
[----:B------:R-:W-:Y:S02]  /*0700*/  ULDC.64 UR4, c[0x0][0x588] ;  /* 0x0001620000047ab9 */ /* 0x000fe40000000a00 */
[----:B------:R-:W-:-:S04]  /*0710*/  ISETP.NE.U32.AND P0, PT, RZ, UR4, PT ;  /* 0x00000004ff007c0c */ /* 0x000fc8000bf05070 */
[----:B------:R-:W-:-:S13]  /*0720*/  ISETP.NE.AND.EX P0, PT, RZ, UR5, PT, P0 ;  /* 0x00000005ff007c0c */ /* 0x000fda000bf05300 */
[----:B------:R-:W-:Y:S05]  /*0730*/  @!P0 BRA `(.L_x_5) ;  /* 0x00000000000c8947 */ /* 0x000fea0003800000 */
[----:B------:R-:W0:Y:S02]  /*0740*/  LDC.64 R64, c[0x0][0x588] ;  /* 0x00016200ff407b82 */ /* 0x000e240000000a00 */
[----:B0-----:R0:W5:Y:S01]  /*0750*/  LDG.E R64, desc[UR46][R64.64] ;  /* 0x0000002e40407981 */ /* 0x001162000c1e1900 */
[----:B------:R-:W-:Y:S05]  /*0760*/  BRA `(.L_x_4) ;  /* 0x0000000000087947 */ /* 0x000fea0003800000 */
.L_x_5:
[----:B------:R-:W-:Y:S02]  /*0770*/  ULDC UR4, c[0x0][0x580] ;  /* 0x0001600000047ab9 */ /* 0x000fe40000000800 */
[----:B------:R-:W-:-:S07]  /*0780*/  IMAD.U32 R64, RZ, RZ, UR4 ;  /* 0x00000004ff407e24 */ /* 0x000fce000f8e00ff */
.L_x_4:
[----:B------:R-:W-:Y:S02]  /*0790*/  ULDC.64 UR4, c[0x0][0x5a0] ;  /* 0x0001680000047ab9 */ /* 0x000fe40000000a00 */
[----:B------:R-:W-:-:S04]  /*07a0*/  ISETP.NE.U32.AND P0, PT, RZ, UR4, PT ;  /* 0x00000004ff007c0c */ /* 0x000fc8000bf05070 */
[----:B------:R-:W-:-:S13]  /*07b0*/  ISETP.NE.AND.EX P0, PT, RZ, UR5, PT, P0 ;  /* 0x00000005ff007c0c */ /* 0x000fda000bf05300 */
[----:B------:R-:W-:Y:S05]  /*07c0*/  @!P0 BRA `(.L_x_6) ;  /* 0x00000000001c8947 */ /* 0x000fea0003800000 */
[----:B-1----:R-:W1:Y:S02]  /*07d0*/  LDC.64 R6, c[0x0][0x5a0] ;  /* 0x00016800ff067b82 */ /* 0x002e640000000a00 */
[----:B-1----:R-:W2:Y:S02]  /*07e0*/  LDG.E.64 R6, desc[UR46][R6.64] ;  /* 0x0000002e06067981 */ /* 0x002ea4000c1e1b00 */
[----:B--2---:R-:W-:-:S04]  /*07f0*/  ISETP.NE.U32.AND P0, PT, R6, RZ, PT ;  /* 0x000000ff0600720c */ /* 0x004fc80003f05070 */
[----:B------:R-:W-:-:S13]  /*0800*/  ISETP.NE.AND.EX P0, PT, R7, RZ, PT, P0 ;  /* 0x000000ff0700720c */ /* 0x000fda0003f05300 */
[----:B------:R-:W-:Y:S05]  /*0810*/  @!P0 BRA `(.L_x_6) ;  /* 0x0000000000088947 */ /* 0x000fea0003800000 */
[----:B0-----:R2:W5:Y:S01]  /*0820*/  LD.E R65, desc[UR46][R6.64] ;  /* 0x0000002e06417980 */ /* 0x001562000c101900 */
[----:B------:R-:W-:Y:S05]  /*0830*/  BRA `(.L_x_7) ;  /* 0x0000000000247947 */ /* 0x000fea0003800000 */
.L_x_6:
[----:B------:R-:W-:Y:S02]  /*0840*/  ULDC.64 UR4, c[0x0][0x590] ;  /* 0x0001640000047ab9 */ /* 0x000fe40000000a00 */
[----:B------:R-:W-:-:S04]  /*0850*/  ISETP.NE.U32.AND P0, PT, RZ, UR4, PT ;  /* 0x00000004ff007c0c */ /* 0x000fc8000bf05070 */
[----:B------:R-:W-:-:S13]  /*0860*/  ISETP.NE.AND.EX P0, PT, RZ, UR5, PT, P0 ;  /* 0x00000005ff007c0c */ /* 0x000fda000bf05300 */
[----:B------:R-:W-:Y:S05]  /*0870*/  @!P0 BRA `(.L_x_8) ;  /* 0x00000000000c8947 */ /* 0x000fea0003800000 */
[----:B-1----:R-:W0:Y:S02]  /*0880*/  LDC.64 R6, c[0x0][0x590] ;  /* 0x00016400ff067b82 */ /* 0x002e240000000a00 */
[----:B0-----:R0:W5:Y:S01]  /*0890*/  LDG.E R65, desc[UR46][R6.64] ;  /* 0x0000002e06417981 */ /* 0x001162000c1e1900 */
[----:B------:R-:W-:Y:S05]  /*08a0*/  BRA `(.L_x_7) ;  /* 0x0000000000087947 */ /* 0x000fea0003800000 */
.L_x_8:
[----:B------:R-:W-:Y:S02]  /*08b0*/  ULDC UR4, c[0x0][0x584] ;  /* 0x0001610000047ab9 */ /* 0x000fe40000000800 */
[----:B0-----:R-:W-:-:S07]  /*08c0*/  IMAD.U32 R65, RZ, RZ, UR4 ;  /* 0x00000004ff417e24 */ /* 0x001fce000f8e00ff */
.L_x_7:
[----:B------:R-:W3:Y:S01]  /*08d0*/  LDC R2, c[0x0][0x65c] ;  /* 0x00019700ff027b82 */ /* 0x000ee20000000800 */
[----:B------:R-:W4:Y:S01]  /*08e0*/  S2R R14, SR_CTAID.Y ;  /* 0x00000000000e7919 */ /* 0x000f220000002600 */
[----:B------:R-:W-:Y:S01]  /*08f0*/  ULDC UR6, c[0x0][0x28c] ;  /* 0x0000a30000067ab9 */ /* 0x000fe20000000800 */
[----:B------:R-:W-:Y:S01]  /*0900*/  ISETP.NE.AND P0, PT, R8, 0x2, PT ;  /* 0x000000020800780c */ /* 0x000fe20003f05270 */
[----:B------:R-:W-:Y:S01]  /*0910*/  UIADD3 UR6, UR6, 0xff, URZ ;  /* 0x000000ff06067890 */ /* 0x000fe2000fffe03f */
[----:B012---:R-:W0:Y:S01]  /*0920*/  S2R R6, SR_CTAID.X ;  /* 0x0000000000067919 */ /* 0x007e220000002500 */
[----:B------:R-:W-:Y:S01]  /*0930*/  IMAD.MOV.U32 R7, RZ, RZ, RZ ;  /* 0x000000ffff077224 */ /* 0x000fe200078e00ff */
[----:B------:R-:W-:Y:S01]  /*0940*/  UMOV UR36, URZ ;  /* 0x0000003f00247c82 */ /* 0x000fe20008000000 */
[----:B------:R-:W-:Y:S01]  /*0950*/  USHF.R.S32.HI UR7, URZ, 0x1f, UR6 ;  /* 0x0000001f3f077899 */ /* 0x000fe20008011406 */
[----:B------:R-:W-:Y:S01]  /*0960*/  UMOV UR38, URZ ;  /* 0x0000003f00267c82 */ /* 0x000fe20008000000 */
[----:B------:R-:W-:-:S02]  /*0970*/  ULDC.64 UR8, c[0x0][0x650] ;  /* 0x0001940000087ab9 */ /* 0x000fc40000000a00 */
[----:B------:R-:W-:-:S04]  /*0980*/  ULEA.HI UR7, UR7, UR6, URZ, 0x8 ;  /* 0x0000000607077291 */ /* 0x000fc8000f8f403f */
[----:B------:R-:W-:Y:S01]  /*0990*/  USHF.R.S32.HI UR37, URZ, 0x8, UR7 ;  /* 0x000000083f257899 */ /* 0x000fe20008011407 */
[----:B---3--:R-:W-:-:S13]  /*09a0*/  ISETP.NE.AND P1, PT, R2, 0x1, PT ;  /* 0x000000010200780c */ /* 0x008fda0003f25270 */
[----:B------:R-:W0:Y:S01]  /*09b0*/  @P1 LDC R19, c[0x0][0x10] ;  /* 0x00000400ff131b82 */ /* 0x000e220000000800 */
[----:B----4-:R-:W-:Y:S02]  /*09c0*/  @P1 IMAD.MOV.U32 R8, RZ, RZ, R14 ;  /* 0x000000ffff081224 */ /* 0x010fe400078e000e */
[----:B------:R-:W-:Y:S02]  /*09d0*/  @P1 IMAD.MOV.U32 R9, RZ, RZ, RZ ;  /* 0x000000ffff091224 */ /* 0x000fe400078e00ff */
[----:B------:R-:W-:-:S03]  /*09e0*/  @P1 IMAD.MOV.U32 R17, RZ, RZ, RZ ;  /* 0x000000ffff111224 */ /* 0x000fc600078e00ff */
[----:B------:R-:W1:Y:S01]  /*09f0*/  @!P1 LDC R11, c[0x0][0xc] ;  /* 0x00000300ff0b9b82 */ /* 0x000e620000000800 */
[----:B------:R-:W-:Y:S01]  /*0a00*/  ULDC UR4, c[0x0][0xc] ;  /* 0x0000030000047ab9 */ /* 0x000fe20000000800 */
[----:B------:R-:W-:Y:S02]  /*0a10*/  ULDC UR5, c[0x0][0x10] ;  /* 0x0000040000057ab9 */ /* 0x000fe40000000800 */
[----:B------:R-:W-:-:S04]  /*0a20*/  UIMAD.WIDE.U32 UR4, UR4, UR5, URZ ;  /* 0x00000005040472a5 */ /* 0x000fc8000f8e003f */
[----:B------:R-:W2:Y:S01]  /*0a30*/  LDC R2, c[0x0][0x14] ;  /* 0x00000500ff027b82 */ /* 0x000ea20000000800 */
[----:B0-----:R-:W-:-:S04]  /*0a40*/  @P1 IMAD.WIDE.U32 R18, R6, R19, R8 ;  /* 0x0000001306121225 */ /* 0x001fc800078e0008 */
[----:B------:R-:W-:Y:S02]  /*0a50*/  @P1 IMAD.IADD R17, R19, 0x1, R17 ;  /* 0x0000000113111824 */ /* 0x000fe400078e0211 */
[----:B-1----:R-:W-:-:S04]  /*0a60*/  @!P1 IMAD.WIDE.U32 R8, R11, R14, R6 ;  /* 0x0000000e0b089225 */ /* 0x002fc800078e0006 */
[----:B------:R-:W-:Y:S02]  /*0a70*/  @!P1 IMAD.MOV.U32 R18, RZ, RZ, R8 ;  /* 0x000000ffff129224 */ /* 0x000fe400078e0008 */
[----:B------:R-:W-:Y:S02]  /*0a80*/  @!P1 IMAD.MOV.U32 R17, RZ, RZ, R9 ;  /* 0x000000ffff119224 */ /* 0x000fe400078e0009 */
[----:B--2---:R-:W-:-:S04]  /*0a90*/  IMAD.WIDE.U32 R12, R2, UR4, RZ ;  /* 0x00000004020c7c25 */ /* 0x004fc8000f8e00ff */
[----:B------:R-:W-:Y:S01]  /*0aa0*/  IMAD R23, R2, UR5, RZ ;  /* 0x0000000502177c24 */ /* 0x000fe2000f8e02ff */
[----:B------:R0:W-:Y:S03]  /*0ab0*/  STL.64 [R1], R12 ;  /* 0x0000000c01007387 */ /* 0x0001e60000100a00 */
[----:B------:R-:W-:Y:S01]  /*0ac0*/  IMAD.IADD R23, R13, 0x1, R23 ;  /* 0x000000010d177824 */ /* 0x000fe200078e0217 */
[----:B------:R-:W-:Y:S06]  /*0ad0*/  @P0 BRA `(.L_x_9) ;  /* 0x0000000000200947 */ /* 0x000fec0003800000 */
[----:B------:R-:W-:Y:S01]  /*0ae0*/  UISETP.GE.U32.AND UP0, UPT, UR37, 0x3, UPT ;  /* 0x000000032500788c */ /* 0x000fe2000bf06070 */
[----:B------:R-:W-:Y:S01]  /*0af0*/  IADD3 R18, P0, R18, R12, RZ ;  /* 0x0000000c12127210 */ /* 0x000fe20007f1e0ff */
[----:B------:R-:W-:Y:S01]  /*0b00*/  UIMAD.WIDE.U32 UR4, UR37, -0x55555555, URZ ;  /* 0xaaaaaaab250478a5 */ /* 0x000fe2000f8e003f */
[----:B------:R-:W-:-:S03]  /*0b10*/  UMOV UR38, URZ ;  /* 0x0000003f00267c82 */ /* 0x000fc60008000000 */
[----:B------:R-:W-:Y:S01]  /*0b20*/  USHF.R.U32.HI UR4, URZ, 0x1, UR5 ;  /* 0x000000013f047899 */ /* 0x000fe20008011605 */
[----:B------:R-:W-:-:S03]  /*0b30*/  IMAD.X R17, R23, 0x1, R17, P0 ;  /* 0x0000000117117824 */ /* 0x000fc600000e0611 */
[----:B------:R-:W-:Y:S02]  /*0b40*/  UIMAD UR36, UR4, -0x3, UR37 ;  /* 0xfffffffd042478a4 */ /* 0x000fe4000f8e0225 */
[----:B------:R-:W-:-:S12]  /*0b50*/  @UP0 ULOP3.LUT UR38, UR4, 0x1, URZ, 0xc0, !UPT ;  /* 0x0000000104260892 */ /* 0x000fd8000f8ec03f */
.L_x_9:
[----:B------:R-:W-:Y:S01]  /*0b60*/  ISETP.GE.U32.AND P0, PT, R18, UR8, PT ;  /* 0x0000000812007c0c */ /* 0x000fe2000bf06070 */
[----:B------:R-:W-:Y:S01]  /*0b70*/  IMAD.MOV.U32 R19, RZ, RZ, -0x1 ;  /* 0xffffffffff137424 */ /* 0x000fe200078e00ff */
[----:B------:R-:W-:Y:S01]  /*0b80*/  PRMT R8, RZ, 0x7610, R8 ;  /* 0x00007610ff087816 */ /* 0x000fe20000000008 */
[----:B------:R-:W-:Y:S01]  /*0b90*/  IMAD.MOV.U32 R22, RZ, RZ, -0x1 ;  /* 0xffffffffff167424 */ /* 0x000fe200078e00ff */
[----:B------:R-:W-:Y:S01]  /*0ba0*/  ISETP.GE.U32.AND.EX P0, PT, R17, UR9, PT, P0 ;  /* 0x0000000911007c0c */ /* 0x000fe2000bf06100 */
[----:B------:R-:W-:-:S12]  /*0bb0*/  IMAD.MOV.U32 R2, RZ, RZ, -0x1 ;  /* 0xffffffffff027424 */ /* 0x000fd800078e00ff */
[----:B------:R-:W-:Y:S05]  /*0bc0*/  @P0 BRA `(.L_x_10) ;  /* 0x00000004005c0947 */ /* 0x000fea0003800000 */
[----:B------:R-:W1:Y:S01]  /*0bd0*/  LDC.64 R20, c[0x0][0x628] ;  /* 0x00018a00ff147b82 */ /* 0x000e620000000a00 */
[----:B------:R-:W-:Y:S02]  /*0be0*/  IMAD.MOV.U32 R8, RZ, RZ, R18 ;  /* 0x000000ffff087224 */ /* 0x000fe400078e0012 */
[----:B------:R-:W-:-:S05]  /*0bf0*/  IMAD.MOV.U32 R9, RZ, RZ, R17 ;  /* 0x000000ffff097224 */ /* 0x000fca00078e0011 */
[----:B------:R-:W2:Y:S08]  /*0c00*/  LDC R2, c[0x0][0x630] ;  /* 0x00018c00ff027b82 */ /* 0x000eb00000000800 */
[----:B------:R-:W3:Y:S01]  /*0c10*/  LDC.64 R24, c[0x0][0x620] ;  /* 0x00018800ff187b82 */ /* 0x000ee20000000a00 */
[----:B-1----:R-:W-:-:S04]  /*0c20*/  ISETP.NE.U32.AND P0, PT, R20, RZ, PT ;  /* 0x000000ff1400720c */ /* 0x002fc80003f05070 */
[----:B------:R-:W-:-:S13]  /*0c30*/  ISETP.NE.AND.EX P0, PT, R21, RZ, PT, P0 ;  /* 0x000000ff1500720c */ /* 0x000fda0003f05300 */
[----:B--23--:R-:W-:Y:S05]  /*0c40*/  @!P0 BRA `(.L_x_11) ;  /* 0x0000000000288947 */ /* 0x00cfea0003800000 */
[----:B0-----:R-:W0:Y:S02]  /*0c50*/  LDC R13, c[0x0][0x634] ;  /* 0x00018d00ff0d7b82 */ /* 0x001e240000000800 */
[----:B0-----:R-:W-:-:S05]  /*0c60*/  IADD3 R13, P0, R18, R13, RZ ;  /* 0x0000000d120d7210 */ /* 0x001fca0007f1e0ff */
[----:B------:R-:W-:-:S04]  /*0c70*/  IMAD.X R15, RZ, RZ, R17, P0 ;  /* 0x000000ffff0f7224 */ /* 0x000fc800000e0611 */
[----:B------:R-:W-:-:S04]  /*0c80*/  IMAD.WIDE.U32 R8, R15, R20, RZ ;  /* 0x000000140f087225 */ /* 0x000fc800078e00ff */
[----:B------:R-:W-:-:S04]  /*0c90*/  IMAD.WIDE.U32 R10, P0, R13, R21, R8 ;  /* 0x000000150d0a7225 */ /* 0x000fc80007800008 */
[----:B------:R-:W-:-:S04]  /*0ca0*/  IMAD.WIDE.U32 R8, R13, R20, RZ ;  /* 0x000000140d087225 */ /* 0x000fc800078e00ff */
[----:B------:R-:W-:Y:S01]  /*0cb0*/  IMAD.X R13, RZ, RZ, RZ, P0 ;  /* 0x000000ffff0d7224 */ /* 0x000fe200000e06ff */
[----:B------:R-:W-:Y:S01]  /*0cc0*/  IADD3 RZ, P0, R9, R10, RZ ;  /* 0x0000000a09ff7210 */ /* 0x000fe20007f1e0ff */
[----:B------:R-:W-:-:S04]  /*0cd0*/  IMAD.MOV.U32 R12, RZ, RZ, R11 ;  /* 0x000000ffff0c7224 */ /* 0x000fc800078e000b */
[----:B------:R-:W-:-:S08]  /*0ce0*/  IMAD.WIDE.U32.X R8, R15, R21, R12, P0 ;  /* 0x000000150f087225 */ /* 0x000fd000000e040c */
.L_x_11:
[-CC-:B------:R-:W-:Y:S01]  /*0cf0*/  SHF.R.U64 R31, R8, R2.reuse, R9.reuse ;  /* 0x00000002081f7219 */ /* 0x180fe20000001209 */
[----:B0-----:R-:W0:Y:S01]  /*0d00*/  LDC R12, c[0x0][0x618] ;  /* 0x00018600ff0c7b82 */ /* 0x001e220000000800 */
[----:B------:R-:W-:Y:S01]  /*0d10*/  SHF.R.U32.HI R7, RZ, R2, R9 ;  /* 0x00000002ff077219 */ /* 0x000fe20000011609 */
[----:B------:R-:W-:Y:S01]  /*0d20*/  ULDC UR4, c[0x0][0x150] ;  /* 0x0000540000047ab9 */ /* 0x000fe20000000800 */
[----:B------:R-:W-:Y:S01]  /*0d30*/  IADD3 R11, P0, RZ, -R31, RZ ;  /* 0x8000001fff0b7210 */ /* 0x000fe20007f1e0ff */
[----:B------:R-:W-:Y:S01]  /*0d40*/  IMAD.MOV.U32 R19, RZ, RZ, R17 ;  /* 0x000000ffff137224 */ /* 0x000fe200078e0011 */
[----:B------:R-:W-:-:S03]  /*0d50*/  I2FP.F32.U32 R2, R6 ;  /* 0x0000000600027245 */ /* 0x000fc60000201000 */
[----:B------:R-:W1:Y:S01]  /*0d60*/  LDC.64 R26, c[0x0][0x640] ;  /* 0x00019000ff1a7b82 */ /* 0x000e620000000a00 */
[----:B------:R-:W-:Y:S02]  /*0d70*/  IMAD.X R13, RZ, RZ, ~R7, P0 ;  /* 0x000000ffff0d7224 */ /* 0x000fe400000e0e07 */
[----:B------:R-:W-:Y:S01]  /*0d80*/  FMUL R2, R2, UR4 ;  /* 0x0000000402027c20 */ /* 0x000fe20008400000 */
[----:B------:R-:W-:Y:S01]  /*0d90*/  IMAD.WIDE.U32 R8, R11, R24, R18 ;  /* 0x000000180b087225 */ /* 0x000fe200078e0012 */
[----:B------:R-:W-:-:S03]  /*0da0*/  ULDC UR4, c[0x0][0x154] ;  /* 0x0000550000047ab9 */ /* 0x000fc60000000800 */
[----:B------:R-:W-:Y:S01]  /*0db0*/  IMAD R10, R13, R24, RZ ;  /* 0x000000180d0a7224 */ /* 0x000fe200078e02ff */
[----:B------:R-:W2:Y:S01]  /*0dc0*/  LDC R7, c[0x0][0x144] ;  /* 0x00005100ff077b82 */ /* 0x000ea20000000800 */
[----:B------:R-:W3:Y:S02]  /*0dd0*/  F2I.U32.TRUNC.NTZ R2, R2 ;  /* 0x0000000200027305 */ /* 0x000ee4000020f000 */
[----:B------:R-:W-:-:S04]  /*0de0*/  IMAD R11, R11, R25, R10 ;  /* 0x000000190b0b7224 */ /* 0x000fc800078e020a */
[----:B------:R-:W-:Y:S01]  /*0df0*/  IMAD.IADD R9, R9, 0x1, R11 ;  /* 0x0000000109097824 */ /* 0x000fe200078e020b */
[----:B------:R-:W4:Y:S01]  /*0e00*/  LDC R22, c[0x0][0x608] ;  /* 0x00018200ff167b82 */ /* 0x000f220000000800 */
[----:B------:R-:W-:-:S03]  /*0e10*/  IMAD.MOV.U32 R11, RZ, RZ, -0x1 ;  /* 0xffffffffff0b7424 */ /* 0x000fc600078e00ff */
[--C-:B0-----:R-:W-:Y:S02]  /*0e20*/  SHF.R.U64 R20, R8, R12, R9.reuse ;  /* 0x0000000c08147219 */ /* 0x101fe40000001209 */
[----:B------:R-:W-:Y:S02]  /*0e30*/  I2FP.F32.U32 R8, R14 ;  /* 0x0000000e00087245 */ /* 0x000fe40000201000 */
[----:B------:R-:W0:Y:S01]  /*0e40*/  LDC R24, c[0x0][0x658] ;  /* 0x00019600ff187b82 */ /* 0x000e220000000800 */
[----:B-1----:R-:W-:Y:S01]  /*0e50*/  ISETP.NE.U32.AND P0, PT, R26, RZ, PT ;  /* 0x000000ff1a00720c */ /* 0x002fe20003f05070 */
[----:B---3--:R-:W-:Y:S02]  /*0e60*/  IMAD.MOV R10, RZ, RZ, -R2 ;  /* 0x000000ffff0a7224 */ /* 0x008fe400078e0a02 */
[----:B------:R-:W-:Y:S01]  /*0e70*/  FMUL R8, R8, UR4 ;  /* 0x0000000408087c20 */ /* 0x000fe20008400000 */
[----:B------:R-:W-:Y:S02]  /*0e80*/  SHF.R.U32.HI R9, RZ, R12, R9 ;  /* 0x0000000cff097219 */ /* 0x000fe40000011609 */
[----:B------:R-:W-:Y:S01]  /*0e90*/  ISETP.NE.AND.EX P0, PT, R27, RZ, PT, P0 ;  /* 0x000000ff1b00720c */ /* 0x000fe20003f05300 */
[----:B------:R1:W3:Y:S01]  /*0ea0*/  F2I.U32.TRUNC.NTZ R15, R8 ;  /* 0x00000008000f7305 */ /* 0x0002e2000020f000 */
[----:B------:R-:W1:Y:S01]  /*0eb0*/  LDC R19, c[0x0][0x148] ;  /* 0x00005200ff137b82 */ /* 0x000e620000000800 */
[----:B--2---:R-:W-:-:S07]  /*0ec0*/  IMAD R2, R7, R10, R6 ;  /* 0x0000000a07027224 */ /* 0x004fce00078e0206 */
[----:B------:R-:W2:Y:S01]  /*0ed0*/  LDC R25, c[0x0][0x600] ;  /* 0x00018000ff197b82 */ /* 0x000ea20000000800 */
[-CC-:B----4-:R-:W-:Y:S02]  /*0ee0*/  SHF.R.U64 R32, R20, R22.reuse, R9.reuse ;  /* 0x0000001614207219 */ /* 0x190fe40000001209 */
[----:B------:R-:W-:Y:S01]  /*0ef0*/  SHF.R.U32.HI R7, RZ, R22, R9 ;  /* 0x00000016ff077219 */ /* 0x000fe20000011609 */
[----:B------:R-:W-:-:S04]  /*0f00*/  IMAD.MOV.U32 R9, RZ, RZ, 0x1 ;  /* 0x00000001ff097424 */ /* 0x000fc800078e00ff */
[----:B------:R-:W4:Y:S01]  /*0f10*/  LDC R28, c[0x0][0x648] ;  /* 0x00019200ff1c7b82 */ /* 0x000f220000000800 */
[-C--:B0-----:R-:W-:Y:S02]  /*0f20*/  SHF.L.U32 R6, R11, R24.reuse, RZ ;  /* 0x000000180b067219 */ /* 0x081fe400000006ff */
[--C-:B------:R-:W-:Y:S02]  /*0f30*/  SHF.R.U64 R22, R32, R24, R7.reuse ;  /* 0x0000001820167219 */ /* 0x100fe40000001207 */
[----:B------:R-:W-:Y:S02]  /*0f40*/  LOP3.LUT R13, RZ, R6, RZ, 0x33, !PT ;  /* 0x00000006ff0d7212 */ /* 0x000fe400078e33ff */
[-C--:B------:R-:W-:Y:S01]  /*0f50*/  SHF.R.U32.HI R7, RZ, R24.reuse, R7 ;  /* 0x00000018ff077219 */ /* 0x080fe20000011607 */
[----:B------:R-:W0:Y:S01]  /*0f60*/  LDC R29, c[0x0][0x638] ;  /* 0x00018e00ff1d7b82 */ /* 0x000e220000000800 */
[----:B------:R-:W-:Y:S01]  /*0f70*/  SHF.L.U32 R12, R9, R24, RZ ;  /* 0x00000018090c7219 */ /* 0x000fe200000006ff */
[----:B------:R-:W-:-:S06]  /*0f80*/  IMAD.MOV.U32 R6, RZ, RZ, R22 ;  /* 0x000000ffff067224 */ /* 0x000fcc00078e0016 */
[----:B------:R-:W0:Y:S01]  /*0f90*/  LDC R30, c[0x0][0x610] ;  /* 0x00018400ff1e7b82 */ /* 0x000e220000000800 */
[----:B-1-3--:R-:W-:Y:S05]  /*0fa0*/  @!P0 BRA `(.L_x_12) ;  /* 0x0000000000288947 */ /* 0x00afea0003800000 */
[----:B------:R-:W1:Y:S02]  /*0fb0*/  LDC R11, c[0x0][0x64c] ;  /* 0x00019300ff0b7b82 */ /* 0x000e640000000800 */
[----:B-1----:R-:W-:-:S05]  /*0fc0*/  IADD3 R11, P0, R22, R11, RZ ;  /* 0x0000000b160b7210 */ /* 0x002fca0007f1e0ff */
        /* <DEDUP_REMOVED lines=8> */
.L_x_12:
[----:B----4-:R-:W-:Y:S01]  /*1050*/  SHF.R.U64 R6, R6, R28, R7 ;  /* 0x0000001c06067219 */ /* 0x010fe20000001207 */
[----:B--2---:R-:W-:Y:S01]  /*1060*/  VIADD R7, R25, 0xffffffff ;  /* 0xffffffff19077836 */ /* 0x004fe20000000000 */
[----:B------:R-:W-:Y:S01]  /*1070*/  LOP3.LUT R13, R32, R13, RZ, 0xc0, !PT ;  /* 0x0000000d200d7212 */ /* 0x000fe200078ec0ff */
[----:B------:R-:W-:Y:S02]  /*1080*/  IMAD.MOV R15, RZ, RZ, -R15 ;  /* 0x000000ffff0f7224 */ /* 0x000fe400078e0a0f */
[----:B------:R-:W-:Y:S01]  /*1090*/  IMAD.MOV R8, RZ, RZ, -R6 ;  /* 0x000000ffff087224 */ /* 0x000fe200078e0a06 */
[----:B------:R-:W-:Y:S01]  /*10a0*/  LOP3.LUT R7, R20, R7, RZ, 0xc0, !PT ;  /* 0x0000000714077212 */ /* 0x000fe200078ec0ff */
[----:B------:R-:W-:Y:S02]  /*10b0*/  IMAD R13, R12, R6, R13 ;  /* 0x000000060c0d7224 */ /* 0x000fe400078e020d */
[----:B------:R-:W-:Y:S02]  /*10c0*/  @P1 IMAD R2, R19, R15, R14 ;  /* 0x0000000f13021224 */ /* 0x000fe400078e020e */
[----:B0-----:R-:W-:-:S02]  /*10d0*/  IMAD R6, R8, R29, R22 ;  /* 0x0000001d08067224 */ /* 0x001fc400078e0216 */
[----:B------:R-:W-:Y:S02]  /*10e0*/  IMAD R2, R13, R30, R2 ;  /* 0x0000001e0d027224 */ /* 0x000fe400078e0202 */
[----:B------:R-:W-:Y:S02]  /*10f0*/  IMAD R19, R6, R25, R7 ;  /* 0x0000001906137224 */ /* 0x000fe400078e0207 */
[----:B------:R-:W-:-:S03]  /*1100*/  IMAD.MOV.U32 R8, RZ, RZ, 0x1 ;  /* 0x00000001ff087424 */ /* 0x000fc600078e00ff */
[----:B------:R-:W-:Y:S02]  /*1110*/  SEL R22, R19, R2, !P1 ;  /* 0x0000000213167207 */ /* 0x000fe40004800000 */
[----:B------:R-:W-:Y:S01]  /*1120*/  SEL R19, R2, R19, !P1 ;  /* 0x0000001302137207 */ /* 0x000fe20004800000 */
[----:B------:R-:W-:-:S07]  /*1130*/  IMAD.MOV.U32 R2, RZ, RZ, R31 ;  /* 0x000000ffff027224 */ /* 0x000fce00078e001f */
.L_x_10:
[----:B------:R-:W-:Y:S05]  /*1140*/  @!P2 BRA `(.L_x_13) ;  /* 0x0000007c0010a947 */ /* 0x000fea0003800000 */
[----:B------:R-:W-:-:S13]  /*1150*/  ISETP.GT.U32.AND P0, PT, R33, 0x1, PT ;  /* 0x000000012100780c */ /* 0x000fda0003f04070 */
[----:B------:R-:W-:Y:S05]  /*1160*/  @P0 EXIT ;  /* 0x000000000000094d */ /* 0x000fea0003800000 */
.L_x_14:
[----:B------:R-:W-:-:S08]  /*1170*/  NOP ;  /* 0x0000000000007918 */ /* 0x000fd00000000000 */
[----:B------:R-:W1:Y:S02]  /*1180*/  USETMAXREG.TRY_ALLOC.CTAPOOL UP0, 0xe8 ;  /* 0x000000e8000079c8 */ /* 0x000e640008000600 */
[----:B-1----:R-:W-:-:S13]  /*1190*/  PLOP3.LUT P0, PT, PT, PT, UP0, 0x80, 0x0 ;  /* 0x000000000000781c */ /* 0x002fda0003f0f008 */
[----:B------:R-:W-:Y:S05]  /*11a0*/  @!P0 BRA `(.L_x_14) ;  /* 0xfffffffc00f08947 */ /* 0x000fea000383ffff */
[----:B------:R-:W-:-:S13]  /*11b0*/  LOP3.LUT P0, RZ, R8, 0xff, RZ, 0xc0, !PT ;  /* 0x000000ff08ff7812 */ /* 0x000fda000780c0ff */
[----:B------:R-:W-:Y:S05]  /*11c0*/  @!P0 EXIT ;  /* 0x000000000000894d */ /* 0x000fea0003800000 */
[----:B------:R-:W1:Y:S01]  /*11d0*/  S2UR UR4, SR_CgaCtaId ;  /* 0x00000000000479c3 */ /* 0x000e620000008800 */
[----:B------:R-:W-:Y:S01]  /*11e0*/  VIADD R6, R5, 0xffffffff ;  /* 0xffffffff05067836 */ /* 0x000fe20000000000 */
[----:B------:R-:W-:Y:S01]  /*11f0*/  SHF.R.S32.HI R0, RZ, 0x1f, R3 ;  /* 0x0000001fff007819 */ /* 0x000fe20000011403 */
[----:B------:R-:W-:Y:S01]  /*1200*/  UMOV UR40, 0x400 ;  /* 0x0000040000287882 */ /* 0x000fe20000000000 */
[----:B------:R-:W-:Y:S01]  /*1210*/  UISETP.LT.AND UP0, UPT, UR37, 0x1, UPT ;  /* 0x000000012500788c */ /* 0x000fe2000bf01270 */
[----:B------:R-:W-:Y:S01]  /*1220*/  LOP3.LUT R80, R16, 0x1, RZ, 0xfc, !PT ;  /* 0x0000000110507812 */ /* 0x000fe200078efcff */
[----:B------:R-:W-:Y:S01]  /*1230*/  ULDC UR6, c[0x0][0x284] ;  /* 0x0000a10000067ab9 */ /* 0x000fe20000000800 */
[----:B------:R-:W-:Y:S01]  /*1240*/  R2UR UR41, R6 ;  /* 0x00000000062972ca */ /* 0x000fe200000e0000 */
[----:B------:R-:W-:Y:S01]  /*1250*/  USEL UR43, UR37, 0x1, UP0 ;  /* 0x00000001252b7887 */ /* 0x000fe20008000000 */
[CC--:B------:R-:W-:Y:S01]  /*1260*/  LEA.HI R4, R0.reuse, R3.reuse, RZ, 0x2 ;  /* 0x0000000300047211 */ /* 0x0c0fe200078f10ff */
[----:B------:R-:W-:Y:S01]  /*1270*/  USHF.L.U32 UR39, UR37, 0x1, URZ ;  /* 0x0000000125277899 */ /* 0x000fe2000800063f */
[----:B------:R-:W-:Y:S01]  /*1280*/  LEA.HI R0, R0, R3, RZ, 0x5 ;  /* 0x0000000300007211 */ /* 0x000fe200078f28ff */
[----:B------:R-:W-:Y:S01]  /*1290*/  UIADD3 UR43, -UR43, UR37, URZ ;  /* 0x000000252b2b7290 */ /* 0x000fe2000fffe13f */
[----:B------:R-:W-:-:S02]  /*12a0*/  SHF.R.S32.HI R66, RZ, 0x2, R4 ;  /* 0x00000002ff427819 */ /* 0x000fc40000011404 */
[----:B------:R-:W-:Y:S02]  /*12b0*/  SHF.R.S32.HI R5, RZ, 0x1f, R4 ;  /* 0x0000001fff057819 */ /* 0x000fe40000011404 */
[----:B------:R-:W-:Y:S02]  /*12c0*/  LOP3.LUT R68, R4, 0xfffffffc, RZ, 0xc0, !PT ;  /* 0xfffffffc04447812 */ /* 0x000fe400078ec0ff */
[----:B------:R-:W-:Y:S01]  /*12d0*/  LEA.HI R5, R5, R66, RZ, 0x3 ;  /* 0x0000004205057211 */ /* 0x000fe200078f18ff */
[----:B------:R-:W-:Y:S01]  /*12e0*/  USHF.L.U32 UR41, UR41, 0x3, URZ ;  /* 0x0000000329297899 */ /* 0x000fe2000800063f */
[----:B------:R-:W-:Y:S01]  /*12f0*/  ISETP.NE.AND P0, PT, R6, RZ, PT ;  /* 0x000000ff0600720c */ /* 0x000fe20003f05270 */
[----:B------:R-:W-:Y:S01]  /*1300*/  IMAD.IADD R68, R3, 0x1, -R68 ;  /* 0x0000000103447824 */ /* 0x000fe200078e0a44 */
[----:B------:R-:W-:Y:S01]  /*1310*/  LOP3.LUT R5, R5, 0xfffffff8, RZ, 0xc0, !PT ;  /* 0xfffffff805057812 */ /* 0x000fe200078ec0ff */
[----:B-1----:R-:W-:Y:S01]  /*1320*/  ULEA UR40, UR4, UR40, 0x18 ;  /* 0x0000002804287291 */ /* 0x002fe2000f8ec03f */
[----:B------:R-:W-:Y:S01]  /*1330*/  SEL R81, RZ, 0x1, P0 ;  /* 0x00000001ff517807 */ /* 0x000fe20000000000 */
[----:B------:R-:W-:-:S02]  /*1340*/  IMAD.U32 R70, RZ, RZ, UR41 ;  /* 0x00000029ff467e24 */ /* 0x000fc4000f8e00ff */
[----:B------:R-:W-:Y:S01]  /*1350*/  UIADD3 UR42, UR40, 0x40, URZ ;  /* 0x00000040282a7890 */ /* 0x000fe2000fffe03f */
[----:B------:R-:W-:Y:S01]  /*1360*/  IMAD.IADD R66, R66, 0x1, -R5 ;  /* 0x0000000142427824 */ /* 0x000fe200078e0a05 */
[----:B------:R-:W-:Y:S01]  /*1370*/  UIADD3 UR4, UR40, 0x18100, URZ ;  /* 0x0001810028047890 */ /* 0x000fe2000fffe03f */
[----:B------:R-:W-:Y:S01]  /*1380*/  SHF.R.S32.HI R5, RZ, 0x5, R0 ;  /* 0x00000005ff057819 */ /* 0x000fe20000011400 */
[----:B------:R-:W-:Y:S01]  /*1390*/  UIADD3 UR5, UR40, 0x100, URZ ;  /* 0x0000010028057890 */ /* 0x000fe2000fffe03f */
[C---:B------:R-:W-:Y:S01]  /*13a0*/  LOP3.LUT R72, R70.reuse, 0x8, RZ, 0xc0, !PT ;  /* 0x0000000846487812 */ /* 0x040fe200078ec0ff */
[----:B------:R-:W-:Y:S01]  /*13b0*/  USHF.R.U32.HI UR4, URZ, 0x4, UR4 ;  /* 0x000000043f047899 */ /* 0x000fe20008011604 */
[--C-:B------:R-:W-:Y:S01]  /*13c0*/  SHF.R.S32.HI R67, RZ, 0x1f, R66.reuse ;  /* 0x0000001fff437819 */ /* 0x100fe20000011442 */
[----:B------:R-:W-:Y:S01]  /*13d0*/  USHF.R.U32.HI UR5, URZ, 0x4, UR5 ;  /* 0x000000043f057899 */ /* 0x000fe20008011605 */
[C-C-:B------:R-:W-:Y:S01]  /*13e0*/  IMAD R73, R5.reuse, -0x10, -R66.reuse ;  /* 0xfffffff005497824 */ /* 0x140fe200078e0a42 */
[----:B------:R-:W-:Y:S01]  /*13f0*/  ULOP3.LUT UR4, UR4, 0x3fff, URZ, 0xc0, !UPT ;  /* 0x00003fff04047892 */ /* 0x000fe2000f8ec03f */
[----:B------:R-:W-:Y:S01]  /*1400*/  IMAD.U32 R69, RZ, RZ, UR42 ;  /* 0x0000002aff457e24 */ /* 0x000fe2000f8e00ff */
[----:B------:R-:W-:Y:S01]  /*1410*/  ULOP3.LUT UR5, UR5, 0x3fff, URZ, 0xc0, !UPT ;  /* 0x00003fff05057892 */ /* 0x000fe2000f8ec03f */
[----:B------:R-:W-:Y:S01]  /*1420*/  IMAD.WIDE R66, R5, 0x10, R66 ;  /* 0x0000001005427825 */ /* 0x000fe200078e0242 */
[----:B------:R-:W-:Y:S01]  /*1430*/  LOP3.LUT R70, R70, 0x8, RZ, 0xc, !PT ;  /* 0x0000000846467812 */ /* 0x000fe200078e0cff */
[----:B------:R-:W-:Y:S01]  /*1440*/  ULOP3.LUT UR44, UR4, 0x10000, URZ, 0xfc, !UPT ;  /* 0x00010000042c7892 */ /* 0x000fe2000f8efc3f */
[----:B------:R-:W-:Y:S01]  /*1450*/  LOP3.LUT R72, R72, 0x18, RZ, 0x3c, !PT ;  /* 0x0000001848487812 */ /* 0x000fe200078e3cff */
[----:B------:R-:W-:Y:S01]  /*1460*/  VIADD R71, R69, UR41 ;  /* 0x0000002945477c36 */ /* 0x000fe20008000000 */
[----:B------:R-:W-:Y:S01]  /*1470*/  ULOP3.LUT UR45, UR5, 0x10000, URZ, 0xfc, !UPT ;  /* 0x00010000052d7892 */ /* 0x000fe2000f8efc3f */
[----:B------:R-:W-:-:S11]  /*1480*/  VIADD R73, R73, UR6 ;  /* 0x0000000649497c36 */ /* 0x000fd60008000000 */
.L_x_114:
[----:B------:R-:W-:Y:S01]  /*1490*/  SHF.L.U32 R0, R81, 0x1f, RZ ;  /* 0x0000001f51007819 */ /* 0x000fe200000006ff */
[----:B------:R-:W-:Y:S02]  /*14a0*/  ULDC UR4, c[0x0][0x28c] ;  /* 0x0000a30000047ab9 */ /* 0x000fe40000000800 */
[----:B------:R-:W-:Y:S01]  /*14b0*/  ISETP.LT.AND P1, PT, RZ, UR4, PT ;  /* 0x00000004ff007c0c */ /* 0x000fe2000bf21270 */
[----:B------:R-:W1:Y:S02]  /*14c0*/  SYNCS.PHASECHK.TRANS64.TRYWAIT P0, [R69+UR41], R0 ;  /* 0x00000000450075a7 */ /* 0x000e640008000169 */
[----:B-1-34-:R-:W-:Y:S10]  /*14d0*/  @!P0 BRA `(.L_x_15) ;  /* 0x0000008800888947 */ /* 0x01aff40003800000 */
.L_x_135:
[----:B------:R-:W-:Y:S05]  /*14e0*/  @P1 BRA `(.L_x_16) ;  /* 0x0000000000401947 */ /* 0x000fea0003800000 */
[----:B-1----:R-:W-:Y:S01]  /*14f0*/  MOV R0, 0x0 ;  /* 0x0000000000007802 */ /* 0x002fe20000000f00 */
[----:B------:R-:W-:Y:S01]  /*1500*/  ULDC.64 UR4, c[0x4][0x68] ;  /* 0x01001a0000047ab9 */ /* 0x000fe20000000a00 */
[----:B------:R-:W-:Y:S01]  /*1510*/  ULDC.64 UR6, c[0x4][0x8] ;  /* 0x0100020000067ab9 */ /* 0x000fe20000000a00 */
[----:B------:R-:W-:Y:S01]  /*1520*/  IMAD.U32 R4, RZ, RZ, UR4 ;  /* 0x00000004ff047e24 */ /* 0x000fe2000f8e00ff */
[----:B------:R1:W2:Y:S01]  /*1530*/  LDC.64 R14, c[0x4][R0] ;  /* 0x01000000000e7b82 */ /* 0x0002a20000000a00 */
[----:B------:R-:W-:Y:S01]  /*1540*/  IMAD.U32 R5, RZ, RZ, UR5 ;  /* 0x00000005ff057e24 */ /* 0x000fe2000f8e00ff */
[----:B------:R-:W-:Y:S01]  /*1550*/  ULDC.64 UR4, c[0x4][0x70] ;  /* 0x01001c0000047ab9 */ /* 0x000fe20000000a00 */
[----:B------:R-:W-:Y:S02]  /*1560*/  IMAD.U32 R10, RZ, RZ, UR6 ;  /* 0x00000006ff0a7e24 */ /* 0x000fe4000f8e00ff */
[----:B------:R-:W-:Y:S02]  /*1570*/  IMAD.U32 R6, RZ, RZ, UR4 ;  /* 0x00000004ff067e24 */ /* 0x000fe4000f8e00ff */
[----:B------:R-:W-:-:S02]  /*1580*/  IMAD.U32 R7, RZ, RZ, UR5 ;  /* 0x00000005ff077e24 */ /* 0x000fc4000f8e00ff */
[----:B------:R-:W-:Y:S02]  /*1590*/  IMAD.U32 R11, RZ, RZ, UR7 ;  /* 0x00000007ff0b7e24 */ /* 0x000fe4000f8e00ff */
[----:B------:R-:W-:Y:S02]  /*15a0*/  IMAD.MOV.U32 R8, RZ, RZ, 0x1e1 ;  /* 0x000001e1ff087424 */ /* 0x000fe400078e00ff */
[----:B0-----:R-:W-:Y:S02]  /*15b0*/  IMAD.MOV.U32 R12, RZ, RZ, 0x1 ;  /* 0x00000001ff0c7424 */ /* 0x001fe400078e00ff */
[----:B-1----:R-:W-:-:S07]  /*15c0*/  IMAD.MOV.U32 R13, RZ, RZ, RZ ;  /* 0x000000ffff0d7224 */ /* 0x002fce00078e00ff */
[----:B------:R-:W-:-:S07]  /*15d0*/  LEPC R20, `(.L_x_16) ;  /* 0x000000001014794e */ /* 0x000fce0000000000 */
[----:B--2--5:R-:W-:Y:S05]  /*15e0*/  CALL.ABS.NOINC R14 ;  /* 0x000000000e007343 */ /* 0x024fea0003c00000 */
.L_x_16:
[----:B------:R-:W-:-:S13]  /*15f0*/  ISETP.NE.AND P0, PT, R80, 0x3, PT ;  /* 0x000000035000780c */ /* 0x000fda0003f05270 */
[----:B------:R-:W-:Y:S05]  /*1600*/  @!P0 BRA `(.L_x_17) ;  /* 0x0000000000048947 */ /* 0x000fea0003800000 */
[----:B------:R-:W-:Y:S01]  /*1610*/  BPT.TRAP 0x1 ;  /* 0x000000040000795c */ /* 0x000fe20000300000 */
.L_x_17:
[----:B------:R-:W-:Y:S02]  /*1620*/  IMAD.U32 R3, RZ, RZ, UR36 ;  /* 0x00000024ff037e24 */ /* 0x000fe4000f8e00ff */
[----:B-1----:R-:W-:-:S03]  /*1630*/  IMAD.U32 R0, RZ, RZ, UR38 ;  /* 0x00000026ff007e24 */ /* 0x002fc6000f8e00ff */
[----:B------:R-:W-:Y:S02]  /*1640*/  LEA R3, R3, UR40, 0x3 ;  /* 0x0000002803037c11 */ /* 0x000fe4000f8e18ff */
[----:B------:R-:W-:-:S04]  /*1650*/  SHF.L.U32 R0, R0, 0x1f, RZ ;  /* 0x0000001f00007819 */ /* 0x000fc800000006ff */
[----:B------:R1:W2:Y:S01]  /*1660*/  SYNCS.PHASECHK.TRANS64.TRYWAIT P1, [R3+URZ], R0 ;  /* 0x00000000030075a7 */ /* 0x0002a2000802017f */
[----:B------:R-:W-:Y:S05]  /*1670*/  @!P0 BRA `(.L_x_18) ;  /* 0x0000000000048947 */ /* 0x000fea0003800000 */
[----:B------:R-:W-:Y:S01]  /*1680*/  BPT.TRAP 0x1 ;  /* 0x000000040000795c */ /* 0x000fe20000300000 */
.L_x_18:
[----:B--2---:R-:W-:Y:S05]  /*1690*/  @P1 BRA `(.L_x_19) ;  /* 0x0000000000081947 */ /* 0x004fea0003800000 */
[----:B------:R-:W2:Y:S02]  /*16a0*/  SYNCS.PHASECHK.TRANS64.TRYWAIT P1, [R3+URZ], R0 ;  /* 0x00000000030075a7 */ /* 0x000ea4000802017f */
[----:B--2---:R-:W-:Y:S05]  /*16b0*/  @!P1 BRA `(.L_x_20) ;  /* 0x0000008800249947 */ /* 0x004fea0003800000 */
.L_x_19:
[----:B------:R-:W-:Y:S05]  /*16c0*/  WARPSYNC.ALL ;  /* 0x0000000000007948 */ /* 0x000fea0003800000 */
[----:B------:R-:W-:Y:S01]  /*16d0*/  ULEA UR6, UR36, UR45, 0xb ;  /* 0x0000002d24067291 */ /* 0x000fe2000f8e583f */
[----:B------:R-:W-:Y:S01]  /*16e0*/  WARPGROUP.ARRIVE ;  /* 0x00000000000079c5 */ /* 0x000fe20000000000 */
[----:B------:R-:W-:Y:S01]  /*16f0*/  UIMAD UR4, UR36, 0xa00, UR44 ;  /* 0x00000a00240478a4 */ /* 0x000fe2000f8e022c */
[----:B-12---:R-:W-:Y:S01]  /*1700*/  IMAD.U32 R0, RZ, RZ, UR43 ;  /* 0x0000002bff007e24 */ /* 0x006fe2000f8e00ff */
[----:B------:R-:W-:Y:S01]  /*1710*/  UMOV UR9, 0x40000040 ;  /* 0x4000004000097882 */ /* 0x000fe20000000000 */
[----:B------:R-:W-:Y:S01]  /*1720*/  UMOV UR11, 0x40000040 ;  /* 0x40000040000b7882 */ /* 0x000fe20000000000 */
[----:B------:R-:W-:Y:S01]  /*1730*/  UIADD3 UR5, UR4, 0x80, URZ ;  /* 0x0000008004057890 */ /* 0x000fe2000fffe03f */
[----:B------:R-:W-:-:S02]  /*1740*/  UMOV UR8, UR6 ;  /* 0x0000000600087c82 */ /* 0x000fc40008000000 */
[----:B------:R-:W-:Y:S01]  /*1750*/  UMOV UR10, UR4 ;  /* 0x00000004000a7c82 */ /* 0x000fe20008000000 */
[----:B------:R-:W-:Y:S01]  /*1760*/  UIADD3 UR7, UR4, 0x100, URZ ;  /* 0x0000010004077890 */ /* 0x000fe2000fffe03f */
[----:B------:R-:W-:Y:S01]  /*1770*/  HGMMA.64x16x16.F32.BF16 R56, gdesc[UR8], RZ, !UPT, gsb0 ;  /* 0x00200000083879f0 */ /* 0x000fe2000c0018ff */
[----:B------:R-:W-:Y:S01]  /*1780*/  UMOV UR11, 0x40000040 ;  /* 0x40000040000b7882 */ /* 0x000fe20000000000 */
[----:B------:R-:W-:Y:S01]  /*1790*/  UMOV UR10, UR5 ;  /* 0x00000005000a7c82 */ /* 0x000fe20008000000 */
[----:B------:R-:W-:Y:S01]  /*17a0*/  UIADD3 UR12, UR4, 0x180, URZ ;  /* 0x00000180040c7890 */ /* 0x000fe2000fffe03f */
[----:B------:R-:W-:Y:S01]  /*17b0*/  ISETP.GE.AND P1, PT, R0, 0x1, PT ;  /* 0x000000010000780c */ /* 0x000fe20003f26270 */
[----:B------:R-:W-:Y:S01]  /*17c0*/  UIADD3 UR5, UR4, 0x200, URZ ;  /* 0x0000020004057890 */ /* 0x000fe2000fffe03f */
[----:B------:R-:W-:Y:S02]  /*17d0*/  WARPGROUP.DEPBAR.LE gsb0, 0x0 ;  /* 0x00008000000079c5 */ /* 0x000fe40000010000 */
[----:B------:R-:W-:-:S06]  /*17e0*/  WARPGROUP.ARRIVE ;  /* 0x00000000000079c5 */ /* 0x000fcc0000000000 */
[----:B------:R-:W-:Y:S01]  /*17f0*/  HGMMA.64x16x16.F32.BF16 R48, gdesc[UR8], RZ, !UPT, gsb0 ;  /* 0x00200000083079f0 */ /* 0x000fe2000c0018ff */
[----:B------:R-:W-:Y:S01]  /*1800*/  UMOV UR10, UR7 ;  /* 0x00000007000a7c82 */ /* 0x000fe20008000000 */
[----:B------:R-:W-:Y:S01]  /*1810*/  UMOV UR11, 0x40000040 ;  /* 0x40000040000b7882 */ /* 0x000fe20000000000 */
        /* <DEDUP_REMOVED lines=16> */
[----:B------:R-:W-:Y:S02]  /*1920*/  UIADD3 UR8, UR6, 0x2, URZ ;  /* 0x0000000206087890 */ /* 0x000fe4000fffe03f */
[----:B------:R-:W-:Y:S01]  /*1930*/  UIADD3 UR10, UR4, 0x2, URZ ;  /* 0x00000002040a7890 */ /* 0x000fe2000fffe03f */
[----:B------:R-:W-:Y:S01]  /*1940*/  UMOV UR9, 0x40000040 ;  /* 0x4000004000097882 */ /* 0x000fe20000000000 */
[----:B------:R-:W-:Y:S01]  /*1950*/  UMOV UR11, 0x40000040 ;  /* 0x40000040000b7882 */ /* 0x000fe20000000000 */
[----:B------:R-:W-:Y:S02]  /*1960*/  WARPGROUP.DEPBAR.LE gsb0, 0x0 ;  /* 0x00008000000079c5 */ /* 0x000fe40000010000 */
[----:B------:R-:W-:-:S06]  /*1970*/  WARPGROUP.ARRIVE ;  /* 0x00000000000079c5 */ /* 0x000fcc0000000000 */
[----:B------:R-:W-:Y:S01]  /*1980*/  HGMMA.64x16x16.F32.BF16 R56, gdesc[UR8], R56, gsb0 ;  /* 0x00200000083879f0 */ /* 0x000fe20008001838 */
[----:B------:R-:W-:Y:S01]  /*1990*/  UMOV UR10, UR5 ;  /* 0x00000005000a7c82 */ /* 0x000fe20008000000 */
[----:B------:R-:W-:Y:S01]  /*19a0*/  UMOV UR11, 0x40000040 ;  /* 0x40000040000b7882 */ /* 0x000fe20000000000 */
[----:B------:R-:W-:Y:S01]  /*19b0*/  UIADD3 UR5, UR4, 0x202, URZ ;  /* 0x0000020204057890 */ /* 0x000fe2000fffe03f */
        /* <DEDUP_REMOVED lines=427> */
[----:B------:R-:W-:Y:S02]  /*3470*/  UIADD3 UR6, UR4, 0x886, URZ ;  /* 0x0000088604067890 */ /* 0x000fe4000fffe03f */
        /* <DEDUP_REMOVED lines=23> */
[----:B------:R-:W-:Y:S03]  /*35f0*/  HGMMA.64x16x16.F32.BF16 R24, gdesc[UR8], R24, gsb0 ;  /* 0x00200000081879f0 */ /* 0x000fe60008001818 */
[----:B------:R-:W-:Y:S02]  /*3600*/  WARPGROUP.DEPBAR.LE gsb0, 0x0 ;  /* 0x00008000000079c5 */ /* 0x000fe40000010000 */
[----:B------:R-:W-:Y:S05]  /*3610*/  @!P1 BRA `(.L_x_21) ;  /* 0x0000002000789947 */ /* 0x000fea0003800000 */
[----:B------:R-:W-:Y:S01]  /*3620*/  UIADD3 UR5, UR36, 0x1, URZ ;  /* 0x0000000124057890 */ /* 0x000fe2000fffe03f */
[----:B------:R-:W-:-:S03]  /*3630*/  IMAD.U32 R0, RZ, RZ, UR43 ;  /* 0x0000002bff007e24 */ /* 0x000fc6000f8e00ff */
[----:B------:R-:W-:-:S04]  /*3640*/  UISETP.NE.AND UP0, UPT, UR5, 0x3, UPT ;  /* 0x000000030500788c */ /* 0x000fc8000bf05270 */
[----:B------:R-:W-:Y:S02]  /*3650*/  USEL UR4, URZ, 0x1, UP0 ;  /* 0x000000013f047887 */ /* 0x000fe40008000000 */
[----:B------:R-:W-:Y:S02]  /*3660*/  USEL UR5, UR5, URZ, UP0 ;  /* 0x0000003f05057287 */ /* 0x000fe40008000000 */
[----:B------:R-:W-:-:S06]  /*3670*/  ULOP3.LUT UR4, UR38, UR4, URZ, 0x3c, !UPT ;  /* 0x0000000426047292 */ /* 0x000fcc000f8e3c3f */
[----:B------:R-:W-:Y:S01]  /*3680*/  IMAD.U32 R5, RZ, RZ, UR4 ;  /* 0x00000004ff057e24 */ /* 0x000fe2000f8e00ff */
[----:B------:R-:W-:-:S06]  /*3690*/  UMOV UR4, UR36 ;  /* 0x0000002400047c82 */ /* 0x000fcc0008000000 */
.L_x_28:
[----:B-12---:R-:W-:Y:S05]  /*36a0*/  @!P0 BRA `(.L_x_22) ;  /* 0x0000000000048947 */ /* 0x006fea0003800000 */
[----:B------:R-:W-:Y:S01]  /*36b0*/  BPT.TRAP 0x1 ;  /* 0x000000040000795c */ /* 0x000fe20000300000 */
.L_x_22:
[----:B------:R-:W-:Y:S01]  /*36c0*/  ULEA UR6, UR5, UR40, 0x3 ;  /* 0x0000002805067291 */ /* 0x000fe2000f8e183f */
[----:B------:R-:W-:-:S08]  /*36d0*/  SHF.L.U32 R3, R5, 0x1f, RZ ;  /* 0x0000001f05037819 */ /* 0x000fd000000006ff */
[----:B------:R1:W2:Y:S01]  /*36e0*/  SYNCS.PHASECHK.TRANS64.TRYWAIT P1, [UR6], R3 ;  /* 0x00000003ff0075a7 */ /* 0x0002a20008020146 */
[----:B------:R-:W-:Y:S05]  /*36f0*/  @!P0 BRA `(.L_x_23) ;  /* 0x0000000000048947 */ /* 0x000fea0003800000 */
[----:B------:R-:W-:Y:S01]  /*3700*/  BPT.TRAP 0x1 ;  /* 0x000000040000795c */ /* 0x000fe20000300000 */
.L_x_23:
[----:B--2---:R-:W-:Y:S05]  /*3710*/  @P1 BRA `(.L_x_24) ;  /* 0x0000000000081947 */ /* 0x004fea0003800000 */
[----:B------:R-:W2:Y:S02]  /*3720*/  SYNCS.PHASECHK.TRANS64.TRYWAIT P1, [UR6], R3 ;  /* 0x00000003ff0075a7 */ /* 0x000ea40008020146 */
[----:B--2---:R-:W-:Y:S05]  /*3730*/  @!P1 BRA `(.L_x_25) ;  /* 0x0000006800189947 */ /* 0x004fea0003800000 */
.L_x_24:
[----:B------:R-:W-:Y:S01]  /*3740*/  ULEA UR8, UR5, UR45, 0xb ;  /* 0x0000002d05087291 */ /* 0x000fe2000f8e583f */
[----:B------:R-:W-:Y:S01]  /*3750*/  WARPGROUP.ARRIVE ;  /* 0x00000000000079c5 */ /* 0x000fe20000000000 */
[----:B------:R-:W-:Y:S01]  /*3760*/  UIMAD UR6, UR5, 0xa00, UR44 ;  /* 0x00000a00050678a4 */ /* 0x000fe2000f8e022c */
[----:B------:R-:W-:Y:S01]  /*3770*/  UMOV UR9, 0x40000040 ;  /* 0x4000004000097882 */ /* 0x000fe20000000000 */
[----:B------:R-:W-:Y:S02]  /*3780*/  UMOV UR11, 0x40000040 ;  /* 0x40000040000b7882 */ /* 0x000fe40000000000 */
[----:B------:R-:W-:Y:S01]  /*3790*/  UIADD3 UR14, UR6, 0x80, URZ ;  /* 0x00000080060e7890 */ /* 0x000fe2000fffe03f */
[----:B------:R-:W-:Y:S02]  /*37a0*/  UMOV UR12, UR8 ;  /* 0x00000008000c7c82 */ /* 0x000fe40008000000 */
[----:B------:R-:W-:Y:S01]  /*37b0*/  UMOV UR10, UR6 ;  /* 0x00000006000a7c82 */ /* 0x000fe20008000000 */
[----:B------:R-:W-:Y:S01]  /*37c0*/  UMOV UR13, UR9 ;  /* 0x00000009000d7c82 */ /* 0x000fe20008000000 */
[----:B------:R-:W-:Y:S01]  /*37d0*/  HGMMA.64x16x16.F32.BF16 R56, gdesc[UR8], R56, gsb0 ;  /* 0x00200000083879f0 */ /* 0x000fe20008001838 */
[----:B------:R-:W-:Y:S01]  /*37e0*/  UMOV UR15, 0x40000040 ;  /* 0x40000040000f7882 */ /* 0x000fe20000000000 */
[----:B------:R-:W-:-:S02]  /*37f0*/  UIADD3 UR7, UR6, 0x100, URZ ;  /* 0x0000010006077890 */ /* 0x000fc4000fffe03f */
[----:B------:R-:W-:Y:S02]  /*3800*/  UIADD3 UR10, UR6, 0x180, URZ ;  /* 0x00000180060a7890 */ /* 0x000fe4000fffe03f */
[----:B------:R-:W-:Y:S01]  /*3810*/  UIADD3 UR11, UR6, 0x200, URZ ;  /* 0x00000200060b7890 */ /* 0x000fe2000fffe03f */
[----:B------:R-:W-:Y:S02]  /*3820*/  WARPGROUP.DEPBAR.LE gsb0, 0x0 ;  /* 0x00008000000079c5 */ /* 0x000fe40000010000 */
[----:B------:R-:W-:-:S06]  /*3830*/  WARPGROUP.ARRIVE ;  /* 0x00000000000079c5 */ /* 0x000fcc0000000000 */
[----:B------:R-:W-:Y:S01]  /*3840*/  HGMMA.64x16x16.F32.BF16 R48, gdesc[UR12], R48, gsb0 ;  /* 0x002000000c3079f0 */ /* 0x000fe20008001830 */
[----:B------:R-:W-:Y:S01]  /*3850*/  UMOV UR12, UR8 ;  /* 0x00000008000c7c82 */ /* 0x000fe20008000000 */
[----:B------:R-:W-:Y:S01]  /*3860*/  UMOV UR13, UR9 ;  /* 0x00000009000d7c82 */ /* 0x000fe20008000000 */
[----:B------:R-:W-:Y:S01]  /*3870*/  UMOV UR14, UR7 ;  /* 0x00000007000e7c82 */ /* 0x000fe20008000000 */
[----:B------:R-:W-:Y:S01]  /*3880*/  UMOV UR15, 0x40000040 ;  /* 0x40000040000f7882 */ /* 0x000fe20000000000 */
        /* <DEDUP_REMOVED lines=17> */
[----:B------:R-:W-:Y:S01]  /*39a0*/  UMOV UR11, 0x40000040 ;  /* 0x40000040000b7882 */ /* 0x000fe20000000000 */
        /* <DEDUP_REMOVED lines=466> */
[----:B------:R-:W-:Y:S01]  /*56d0*/  BPT.TRAP 0x1 ;  /* 0x000000040000795c */ /* 0x000fe20000300000 */
.L_x_26:
[----:B------:R-:W-:Y:S01]  /*56e0*/  ULEA UR6, UR4, UR40, 0x3 ;  /* 0x0000002804067291 */ /* 0x000fe2000f8e183f */
[----:B------:R-:W-:-:S03]  /*56f0*/  ISETP.GT.U32.AND P1, PT, R16, 0x1, PT ;  /* 0x000000011000780c */ /* 0x000fc60003f24070 */
[----:B------:R-:W-:-:S04]  /*5700*/  UIADD3 UR6, UR6, 0x18, URZ ;  /* 0x0000001806067890 */ /* 0x000fc8000fffe03f */
[----:B------:R-:W-:-:S09]  /*5710*/  UPRMT UR6, URZ, 0x654, UR6 ;  /* 0x000006543f067896 */ /* 0x000fd20008000006 */
[----:B------:R-:W-:Y:S01]  /*5720*/  SYNCS.ARRIVE.TRANS64.RED.A1T0 RZ, [UR6], RZ ;  /* 0x000000ffffff79a7 */ /* 0x000fe20008100406 */
[----:B------:R-:W-:Y:S05]  /*5730*/  @P1 BRA `(.L_x_27) ;  /* 0x0000000000041947 */ /* 0x000fea0003800000 */
[----:B------:R-:W-:Y:S01]  /*5740*/  BPT.TRAP 0x1 ;  /* 0x000000040000795c */ /* 0x000fe20000300000 */
.L_x_27:
[----:B------:R-:W-:Y:S01]  /*5750*/  UIADD3 UR5, UR5, 0x1, URZ ;  /* 0x0000000105057890 */ /* 0x000fe2000fffe03f */
[C---:B------:R-:W-:Y:S01]  /*5760*/  ISETP.GT.AND P1, PT, R0.reuse, 0x1, PT ;  /* 0x000000010000780c */ /* 0x040fe20003f24270 */
[----:B------:R-:W-:Y:S01]  /*5770*/  UIADD3 UR4, UR4, 0x1, URZ ;  /* 0x0000000104047890 */ /* 0x000fe2000fffe03f */
[----:B------:R-:W-:Y:S01]  /*5780*/  VIADD R0, R0, 0xffffffff ;  /* 0xffffffff00007836 */ /* 0x000fe20000000000 */
[----:B------:R-:W-:Y:S02]  /*5790*/  UISETP.NE.AND UP0, UPT, UR5, 0x3, UPT ;  /* 0x000000030500788c */ /* 0x000fe4000bf05270 */
[----:B------:R-:W-:Y:S02]  /*57a0*/  UISETP.NE.AND UP1, UPT, UR4, 0x3, UPT ;  /* 0x000000030400788c */ /* 0x000fe4000bf25270 */
[----:B------:R-:W-:Y:S02]  /*57b0*/  USEL UR6, URZ, 0x1, UP0 ;  /* 0x000000013f067887 */ /* 0x000fe40008000000 */
[----:B------:R-:W-:-:S02]  /*57c0*/  USEL UR5, UR5, URZ, UP0 ;  /* 0x0000003f05057287 */ /* 0x000fc40008000000 */
[----:B------:R-:W-:Y:S02]  /*57d0*/  USEL UR4, UR4, URZ, UP1 ;  /* 0x0000003f04047287 */ /* 0x000fe40008800000 */
[----:B------:R-:W-:Y:S01]  /*57e0*/  LOP3.LUT R5, R5, UR6, RZ, 0x3c, !PT ;  /* 0x0000000605057c12 */ /* 0x000fe2000f8e3cff */
[----:B------:R-:W-:Y:S09]  /*57f0*/  @P1 BRA `(.L_x_28) ;  /* 0xffffffdc00a81947 */ /* 0x000ff2000383ffff */
.L_x_21:
[----:B------:R-:W3:Y:S01]  /*5800*/  LDC R0, c[0x0][0x28c] ;  /* 0x0000a300ff007b82 */ /* 0x000ee20000000800 */
[----:B------:R4:W-:Y:S01]  /*5810*/  SYNCS.ARRIVE.TRANS64.A1T0 RZ, [R70+UR42], RZ ;  /* 0x000000ff46ff79a7 */ /* 0x0009e2000810002a */
[----:B---3--:R-:W-:-:S13]  /*5820*/  ISETP.GE.AND P1, PT, R0, 0x1, PT ;  /* 0x000000010000780c */ /* 0x008fda0003f26270 */
[----:B----4-:R-:W-:Y:S05]  /*5830*/  @!P1 BRA `(.L_x_29) ;  /* 0x0000000000349947 */ /* 0x010fea0003800000 */
[----:B------:R-:W-:Y:S05]  /*5840*/  @!P0 BRA `(.L_x_30) ;  /* 0x0000000000048947 */ /* 0x000fea0003800000 */
[----:B------:R-:W-:Y:S01]  /*5850*/  BPT.TRAP 0x1 ;  /* 0x000000040000795c */ /* 0x000fe20000300000 */
.L_x_30:
[----:B------:R-:W-:Y:S01]  /*5860*/  UIADD3 UR6, UR43, UR36, URZ ;  /* 0x000000242b067290 */ /* 0x000fe2000fffe03f */
[----:B------:R-:W-:-:S03]  /*5870*/  ISETP.GT.U32.AND P0, PT, R16, 0x1, PT ;  /* 0x000000011000780c */ /* 0x000fc60003f04070 */
[----:B------:R-:W-:-:S04]  /*5880*/  UIMAD.WIDE.U32 UR4, UR6, -0x55555555, URZ ;  /* 0xaaaaaaab060478a5 */ /* 0x000fc8000f8e003f */
[----:B------:R-:W-:-:S04]  /*5890*/  USHF.R.U32.HI UR4, URZ, 0x1, UR5 ;  /* 0x000000013f047899 */ /* 0x000fc80008011605 */
[----:B------:R-:W-:-:S04]  /*58a0*/  UIMAD UR6, UR4, -0x3, UR6 ;  /* 0xfffffffd040678a4 */ /* 0x000fc8000f8e0206 */
[----:B------:R-:W-:-:S04]  /*58b0*/  ULEA UR6, UR6, UR40, 0x3 ;  /* 0x0000002806067291 */ /* 0x000fc8000f8e183f */
[----:B------:R-:W-:-:S04]  /*58c0*/  UIADD3 UR6, UR6, 0x18, URZ ;  /* 0x0000001806067890 */ /* 0x000fc8000fffe03f */
[----:B------:R-:W-:-:S09]  /*58d0*/  UPRMT UR6, URZ, 0x654, UR6 ;  /* 0x000006543f067896 */ /* 0x000fd20008000006 */
[----:B------:R-:W-:Y:S01]  /*58e0*/  SYNCS.ARRIVE.TRANS64.RED.A1T0 RZ, [UR6], RZ ;  /* 0x000000ffffff79a7 */ /* 0x000fe20008100406 */
[----:B------:R-:W-:Y:S05]  /*58f0*/  @P0 BRA `(.L_x_29) ;  /* 0x0000000000040947 */ /* 0x000fea0003800000 */
[----:B------:R-:W-:Y:S01]  /*5900*/  BPT.TRAP 0x1 ;  /* 0x000000040000795c */ /* 0x000fe20000300000 */
.L_x_29:
[----:B------:R-:W-:Y:S01]  /*5910*/  SHF.L.U32 R0, R81, 0x1f, RZ ;  /* 0x0000001f51007819 */ /* 0x000fe200000006ff */
[----:B------:R-:W-:Y:S01]  /*5920*/  UIADD3 UR36, UR39, UR36, URZ ;  /* 0x0000002427247290 */ /* 0x000fe2000fffe03f */
[----:B------:R-:W3:Y:S01]  /*5930*/  LDC R7, c[0x0][0x288] ;  /* 0x0000a200ff077b82 */ /* 0x000ee20000000800 */
[----:B------:R-:W-:Y:S01]  /*5940*/  UISETP.GE.U32.AND UP1, UPT, UR39, 0x3, UPT ;  /* 0x000000032700788c */ /* 0x000fe2000bf26070 */
[----:B------:R-:W-:Y:S01]  /*5950*/  IMAD.SHL.U32 R8, R68, 0x2, RZ ;  /* 0x0000000244087824 */ /* 0x000fe200078e00ff */
[----:B------:R-:W-:Y:S02]  /*5960*/  UISETP.GT.U32.AND UP0, UPT, UR36, 0x2, UPT ;  /* 0x000000022400788c */ /* 0x000fe4000bf04070 */
[----:B------:R-:W-:Y:S02]  /*5970*/  UIMAD.WIDE.U32 UR4, UR36, -0x55555555, URZ ;  /* 0xaaaaaaab240478a5 */ /* 0x000fe4000f8e003f */
[----:B------:R-:W-:Y:S01]  /*5980*/  UISETP.LT.U32.AND UP0, UPT, UR39, 0x3, UP0 ;  /* 0x000000032700788c */ /* 0x000fe20008701070 */
[----:B------:R-:W4:Y:S01]  /*5990*/  SYNCS.PHASECHK.TRANS64.TRYWAIT P0, [R69+UR41+0x10], R0 ;  /* 0x00001000450075a7 */ /* 0x000f220008000169 */
[----:B------:R-:W-:Y:S01]  /*59a0*/  USHF.R.U32.HI UR4, URZ, 0x1, UR5 ;  /* 0x000000013f047899 */ /* 0x000fe20008011605 */
[----:B------:R-:W-:Y:S01]  /*59b0*/  SHF.R.S32.HI R9, RZ, 0x1f, R8 ;  /* 0x0000001fff097819 */ /* 0x000fe20000011408 */
[----:B------:R-:W-:-:S02]  /*59c0*/  USEL UR6, URZ, 0x1, !UP0 ;  /* 0x000000013f067887 */ /* 0x000fc4000c000000 */
[----:B------:R-:W-:Y:S02]  /*59d0*/  UIMAD UR36, UR4, -0x3, UR36 ;  /* 0xfffffffd042478a4 */ /* 0x000fe4000f8e0224 */
[----:B------:R-:W-:-:S04]  /*59e0*/  ULOP3.LUT UR38, UR38, UR6, URZ, 0x3c, !UPT ;  /* 0x0000000626267292 */ /* 0x000fc8000f8e3c3f */
[----:B------:R-:W-:Y:S01]  /*59f0*/  @UP1 ULOP3.LUT UR38, UR38, 0x1, UR4, 0x78, !UPT ;  /* 0x0000000126261892 */ /* 0x000fe2000f8e7804 */
[----:B---34-:R-:W-:Y:S11]  /*5a00*/  @!P0 BRA `(.L_x_31) ;  /* 0x00000044007c8947 */ /* 0x018ff60003800000 */
.L_x_136:
[----:B---3--:R-:W-:Y:S01]  /*5a10*/  IMAD.SHL.U32 R0, R19, 0x40, RZ ;  /* 0x0000004013007824 */ /* 0x008fe200078e00ff */
[----:B------:R-:W-:Y:S01]  /*5a20*/  ULDC UR6, c[0x0][0x284] ;  /* 0x0000a10000067ab9 */ /* 0x000fe20000000800 */
[----:B------:R-:W-:Y:S01]  /*5a30*/  IMAD R20, R22, 0x50, RZ ;  /* 0x0000005016147824 */ /* 0x000fe200078e02ff */
[----:B0-----:R-:W-:Y:S01]  /*5a40*/  SHF.R.S32.HI R13, RZ, 0x1f, R2 ;  /* 0x0000001fff0d7819 */ /* 0x001fe20000011402 */
[----:B------:R-:W-:Y:S01]  /*5a50*/  ULDC.64 UR4, c[0x0][0x5d0] ;  /* 0x0001740000047ab9 */ /* 0x000fe20000000a00 */
[----:B------:R-:W-:Y:S01]  /*5a60*/  ISETP.GE.AND P0, PT, R0, UR6, PT ;  /* 0x0000000600007c0c */ /* 0x000fe2000bf06270 */
[----:B--2---:R-:W-:Y:S01]  /*5a70*/  IMAD.WIDE.U32 R4, R2, UR4, R8 ;  /* 0x0000000402047c25 */ /* 0x004fe2000f8e0008 */
[----:B------:R-:W-:Y:S02]  /*5a80*/  SHF.R.S32.HI R21, RZ, 0x1f, R20 ;  /* 0x0000001fff157819 */ /* 0x000fe40000011414 */
[C---:B------:R-:W-:Y:S01]  /*5a90*/  ISETP.GE.OR P0, PT, R20.reuse, R7, P0 ;  /* 0x000000071400720c */ /* 0x040fe20000706670 */
[----:B-1----:R-:W-:Y:S01]  /*5aa0*/  IMAD R3, R13, UR4, RZ ;  /* 0x000000040d037c24 */ /* 0x002fe2000f8e02ff */
[----:B------:R-:W-:-:S03]  /*5ab0*/  IADD3 R4, P1, R20, R4, RZ ;  /* 0x0000000414047210 */ /* 0x000fc60007f3e0ff */
[----:B------:R-:W-:-:S05]  /*5ac0*/  IMAD R3, R2, UR5, R3 ;  /* 0x0000000502037c24 */ /* 0x000fca000f8e0203 */
[----:B------:R-:W-:-:S03]  /*5ad0*/  IADD3.X R5, R21, R5, R3, P1, !PT ;  /* 0x0000000515057210 */ /* 0x000fc60000ffe403 */
[----:B------:R-:W-:Y:S05]  /*5ae0*/  @P0 BRA `(.L_x_32) ;  /* 0x0000002800f80947 */ /* 0x000fea0003800000 */
[----:B------:R-:W0:Y:S01]  /*5af0*/  LDC.64 R10, c[0x0][0x5c8] ;  /* 0x00017200ff0a7b82 */ /* 0x000e220000000a00 */
[----:B-----5:R-:W-:Y:S01]  /*5b00*/  FSETP.NEU.AND P0, PT, R65, RZ, PT ;  /* 0x000000ff4100720b */ /* 0x020fe20003f0d000 */
[----:B------:R-:W-:Y:S01]  /*5b10*/  IMAD R3, R68, -0x2, R7 ;  /* 0xfffffffe44037824 */ /* 0x000fe200078e0207 */
[----:B------:R-:W-:Y:S01]  /*5b20*/  BSSY B0, `(.L_x_32) ;  /* 0x00002ba000007945 */ /* 0x000fe20003800000 */
[----:B------:R-:W-:-:S04]  /*5b30*/  IMAD.WIDE R76, R19, 0x40, R66 ;  /* 0x00000040134c7825 */ /* 0x000fc800078e0242 */
[----:B------:R-:W-:Y:S02]  /*5b40*/  IMAD.IADD R3, R3, 0x1, -R20 ;  /* 0x0000000103037824 */ /* 0x000fe400078e0a14 */
[----:B------:R-:W-:-:S03]  /*5b50*/  IMAD.IADD R0, R73, 0x1, -R0 ;  /* 0x0000000149007824 */ /* 0x000fc600078e0a00 */
[----:B------:R-:W-:-:S04]  /*5b60*/  ISETP.GT.AND P1, PT, R3, RZ, PT ;  /* 0x000000ff0300720c */ /* 0x000fc80003f24270 */
[----:B------:R-:W-:Y:S01]  /*5b70*/  ISETP.GT.AND P2, PT, R0, RZ, P1 ;  /* 0x000000ff0000720c */ /* 0x000fe20000f44270 */
[-C--:B0-----:R-:W-:Y:S02]  /*5b80*/  IMAD R6, R77, R10.reuse, RZ ;  /* 0x0000000a4d067224 */ /* 0x081fe400078e02ff */
[----:B------:R-:W-:-:S04]  /*5b90*/  IMAD.WIDE.U32 R78, R76, R10, R4 ;  /* 0x0000000a4c4e7225 */ /* 0x000fc800078e0004 */
[----:B------:R-:W-:-:S04]  /*5ba0*/  IMAD R5, R76, R11, R6 ;  /* 0x0000000b4c057224 */ /* 0x000fc800078e0206 */
[----:B------:R-:W-:Y:S01]  /*5bb0*/  IMAD.IADD R7, R79, 0x1, R5 ;  /* 0x000000014f077824 */ /* 0x000fe200078e0205 */
[----:B------:R-:W-:Y:S06]  /*5bc0*/  @!P0 BRA `(.L_x_33) ;  /* 0x0000001c00348947 */ /* 0x000fec0003800000 */
[----:B------:R-:W0:Y:S01]  /*5bd0*/  LDC.64 R82, c[0x0][0x5b8] ;  /* 0x00016e00ff527b82 */ /* 0x000e220000000a00 */
[----:B------:R-:W-:-:S07]  /*5be0*/  ULDC.64 UR4, c[0x0][0x5c0] ;  /* 0x0001700000047ab9 */ /* 0x000fce0000000a00 */
[----:B------:R-:W1:Y:S08]  /*5bf0*/  LDC.64 R84, c[0x0][0x5b0] ;  /* 0x00016c00ff547b82 */ /* 0x000e700000000a00 */
[----:B------:R-:W2:Y:S01]  /*5c00*/  LDC.64 R86, c[0x0][0x5a8] ;  /* 0x00016a00ff567b82 */ /* 0x000ea20000000a00 */
[-C--:B0-----:R-:W-:Y:S02]  /*5c10*/  IMAD R6, R13, R82.reuse, RZ ;  /* 0x000000520d067224 */ /* 0x081fe400078e02ff */
[----:B------:R-:W-:-:S04]  /*5c20*/  IMAD.WIDE.U32 R4, R2, R82, R8 ;  /* 0x0000005202047225 */ /* 0x000fc800078e0008 */
[----:B------:R-:W-:Y:S01]  /*5c30*/  IMAD R79, R2, R83, R6 ;  /* 0x00000053024f7224 */ /* 0x000fe200078e0206 */
[----:B------:R-:W-:Y:S01]  /*5c40*/  IADD3 R12, P0, R20, R4, RZ ;  /* 0x00000004140c7210 */ /* 0x000fe20007f1e0ff */
[----:B-1----:R-:W-:-:S03]  /*5c50*/  IMAD R4, R77, R84, RZ ;  /* 0x000000544d047224 */ /* 0x002fc600078e02ff */
[----:B------:R-:W-:Y:S01]  /*5c60*/  IADD3.X R13, R21, R5, R79, P0, !PT ;  /* 0x00000005150d7210 */ /* 0x000fe200007fe44f */
[C---:B------:R-:W-:Y:S02]  /*5c70*/  IMAD R83, R76.reuse, R85, R4 ;  /* 0x000000554c537224 */ /* 0x040fe400078e0204 */
[----:B------:R-:W-:-:S04]  /*5c80*/  IMAD.WIDE.U32 R4, R76, R84, R12 ;  /* 0x000000544c047225 */ /* 0x000fc800078e000c */
[----:B------:R-:W-:Y:S01]  /*5c90*/  IMAD.IADD R5, R5, 0x1, R83 ;  /* 0x0000000105057824 */ /* 0x000fe200078e0253 */
[----:B--2---:R-:W-:-:S04]  /*5ca0*/  LEA R14, P0, R4, R86, 0x1 ;  /* 0x00000056040e7211 */ /* 0x004fc800078008ff */
[----:B------:R-:W-:-:S05]  /*5cb0*/  LEA.HI.X R15, R4, R87, R5, 0x1, P0 ;  /* 0x00000057040f7211 */ /* 0x000fca00000f0c05 */
[----:B------:R-:W2:Y:S01]  /*5cc0*/  @P2 LDG.E.LTC128B.U16 R19, desc[UR46][R14.64] ;  /* 0x0000002e0e132981 */ /* 0x000ea2000c1e1520 */
[----:B------:R-:W-:Y:S01]  /*5cd0*/  IMAD.WIDE.U32 R4, R76, R84, R20 ;  /* 0x000000544c047225 */ /* 0x000fe200078e0014 */
[----:B------:R-:W-:Y:S02]  /*5ce0*/  BSSY B1, `(.L_x_34) ;  /* 0x0000015000017945 */ /* 0x000fe40003800000 */
[----:B------:R-:W-:-:S04]  /*5cf0*/  IADD3 R74, P0, R8, R4, RZ ;  /* 0x00000004084a7210 */ /* 0x000fc80007f1e0ff */
[----:B------:R-:W-:Y:S02]  /*5d00*/  IADD3.X R75, R9, R83, R5, P0, !PT ;  /* 0x00000053094b7210 */ /* 0x000fe400007fe405 */
[----:B------:R-:W-:Y:S01]  /*5d10*/  LEA R6, P0, R78, UR4, 0x1 ;  /* 0x000000044e067c11 */ /* 0x000fe2000f8008ff */
[----:B------:R-:W-:-:S03]  /*5d20*/  IMAD.WIDE.U32 R74, R2, R82, R74 ;  /* 0x00000052024a7225 */ /* 0x000fc600078e004a */
[----:B------:R-:W-:Y:S02]  /*5d30*/  LEA.HI.X R7, R78, UR5, R7, 0x1, P0 ;  /* 0x000000054e077c11 */ /* 0x000fe400080f0c07 */
[----:B------:R-:W-:-:S04]  /*5d40*/  ISETP.GT.AND P0, PT, R3, 0x1, PT ;  /* 0x000000010300780c */ /* 0x000fc80003f04270 */
[----:B------:R-:W-:Y:S01]  /*5d50*/  ISETP.GT.AND P3, PT, R0, RZ, P0 ;  /* 0x000000ff0000720c */ /* 0x000fe20000764270 */
[----:B--2---:R-:W-:-:S04]  /*5d60*/  IMAD.U32 R4, R19, 0x10000, RZ ;  /* 0x0001000013047824 */ /* 0x004fc800078e00ff */
[----:B------:R-:W-:Y:S01]  /*5d70*/  FMUL R5, R4, R65 ;  /* 0x0000004104057220 */ /* 0x000fe20000400000 */
[----:B------:R-:W-:-:S03]  /*5d80*/  LEA R4, P4, R74, R86, 0x1 ;  /* 0x000000564a047211 */ /* 0x000fc600078808ff */
[----:B------:R-:W-:-:S05]  /*5d90*/  FFMA R5, R56, R64, R5 ;  /* 0x0000004038057223 */ /* 0x000fca0000000005 */
[----:B------:R-:W-:Y:S01]  /*5da0*/  F2FP.BF16.F32.PACK_AB R14, RZ, R5 ;  /* 0x00000005ff0e723e */ /* 0x000fe200000010ff */
[----:B------:R-:W-:-:S03]  /*5db0*/  IMAD.IADD R5, R79, 0x1, R75 ;  /* 0x000000014f057824 */ /* 0x000fc600078e024b */
[----:B------:R-:W-:Y:S01]  /*5dc0*/  PRMT R15, R14, 0x7610, R15 ;  /* 0x000076100e0f7816 */ /* 0x000fe2000000000f */
[----:B------:R-:W-:Y:S01]  /*5dd0*/  IMAD.SHL.U32 R14, R84, 0x8, RZ ;  /* 0x00000008540e7824 */ /* 0x000fe200078e00ff */
[----:B------:R-:W-:-:S03]  /*5de0*/  LEA.HI.X R5, R74, R87, R5, 0x1, P4 ;  /* 0x000000574a057211 */ /* 0x000fc600020f0c05 */
[----:B------:R0:W-:Y:S02]  /*5df0*/  @P2 STG.E.U16 desc[UR46][R6.64], R15 ;  /* 0x0000000f06002986 */ /* 0x0001e4000c10152e */
[----:B0-----:R-:W-:Y:S01]  /*5e00*/  SHF.L.U64.HI R15, R84, 0x3, R85 ;  /* 0x00000003540f7819 */ /* 0x001fe20000010255 */
[----:B------:R-:W-:Y:S06]  /*5e10*/  @!P3 BRA `(.L_x_35) ;  /* 0x000000000004b947 */ /* 0x000fec0003800000 */
[----:B------:R0:W5:Y:S02]  /*5e20*/  LDG.E.LTC128B.U16 R19, desc[UR46][R4.64+0x2] ;  /* 0x0000022e04137981 */ /* 0x000164000c1e1520 */
.L_x_35:
[----:B------:R-:W-:Y:S05]  /*5e30*/  BSYNC B1 ;  /* 0x0000000000017941 */ /* 0x000fea0003800000 */
.L_x_34:
[----:B------:R-:W-:Y:S01]  /*5e40*/  IMAD.WIDE.U32 R14, R76, R84, R14 ;  /* 0x000000544c0e7225 */ /* 0x000fe200078e000e */
[----:B------:R-:W-:-:S03]  /*5e50*/  ISETP.GT.AND P1, PT, R0, 0x8, P1 ;  /* 0x000000080000780c */ /* 0x000fc60000f24270 */
[----:B-----5:R-:W-:Y:S02]  /*5e60*/  IMAD.U32 R22, R19, 0x10000, RZ ;  /* 0x0001000013167824 */ /* 0x020fe400078e00ff */
[----:B------:R-:W-:Y:S01]  /*5e70*/  IMAD.IADD R83, R83, 0x1, R15 ;  /* 0x0000000153537824 */ /* 0x000fe200078e020f */
[----:B------:R-:W-:Y:S01]  /*5e80*/  IADD3 R15, P2, R12, R14, RZ ;  /* 0x0000000e0c0f7210 */ /* 0x000fe20007f5e0ff */
[----:B------:R-:W-:-:S04]  /*5e90*/  FMUL R22, R22, R65 ;  /* 0x0000004116167220 */ /* 0x000fc80000400000 */
[----:B------:R-:W-:Y:S01]  /*5ea0*/  FFMA R22, R57, R64, R22 ;  /* 0x0000004039167223 */ /* 0x000fe20000000016 */
[----:B------:R-:W-:Y:S01]  /*5eb0*/  IMAD.X R56, R83, 0x1, R13, P2 ;  /* 0x0000000153387824 */ /* 0x000fe200010e060d */
[----:B------:R-:W-:-:S03]  /*5ec0*/  LEA R12, P2, R15, R86, 0x1 ;  /* 0x000000560f0c7211 */ /* 0x000fc600078408ff */
[----:B------:R-:W-:Y:S02]  /*5ed0*/  F2FP.BF16.F32.PACK_AB R22, RZ, R22 ;  /* 0x00000016ff16723e */ /* 0x000fe400000010ff */
[----:B------:R-:W-:-:S03]  /*5ee0*/  LEA.HI.X R13, R15, R87, R56, 0x1, P2 ;  /* 0x000000570f0d7211 */ /* 0x000fc600010f0c38 */
[----:B------:R1:W-:Y:S04]  /*5ef0*/  @P3 STG.E.U16 desc[UR46][R6.64+0x2], R22 ;  /* 0x0000021606003986 */ /* 0x0003e8000c10152e */
[----:B------:R-:W2:Y:S01]  /*5f00*/  @P1 LDG.E.LTC128B.U16 R19, desc[UR46][R12.64] ;  /* 0x0000002e0c131981 */ /* 0x000ea2000c1e1520 */
[----:B------:R-:W-:Y:S01]  /*5f10*/  IADD3 R14, P2, P3, R8, R14, R20 ;  /* 0x0000000e080e7210 */ /* 0x000fe20007b5e014 */
[----:B------:R-:W-:Y:S01]  /*5f20*/  BSSY B1, `(.L_x_36) ;  /* 0x0000011000017945 */ /* 0x000fe20003800000 */
[C---:B------:R-:W-:Y:S02]  /*5f30*/  SHF.L.U64.HI R11, R10.reuse, 0x4, R11 ;  /* 0x000000040a0b7819 */ /* 0x040fe4000001020b */
[----:B------:R-:W-:Y:S02]  /*5f40*/  IADD3.X R15, R9, R83, R21, P2, P3 ;  /* 0x00000053090f7210 */ /* 0x000fe400017e6415 */
[----:B------:R-:W-:-:S02]  /*5f50*/  LEA R10, P2, R10, R6, 0x4 ;  /* 0x000000060a0a7211 */ /* 0x000fc400078420ff */
[----:B------:R-:W-:Y:S01]  /*5f60*/  ISETP.GT.AND P0, PT, R0, 0x8, P0 ;  /* 0x000000080000780c */ /* 0x000fe20000704270 */
[----:B------:R-:W-:-:S04]  /*5f70*/  IMAD.WIDE.U32 R14, R2, R82, R14 ;  /* 0x00000052020e7225 */ /* 0x000fc800078e000e */
[----:B------:R-:W-:Y:S02]  /*5f80*/  IMAD.X R11, R11, 0x1, R7, P2 ;  /* 0x000000010b0b7824 */ /* 0x000fe400010e0607 */
[----:B------:R-:W-:Y:S02]  /*5f90*/  IMAD.IADD R2, R79, 0x1, R15 ;  /* 0x000000014f027824 */ /* 0x000fe400078e020f */
[----:B--2---:R-:W-:-:S04]  /*5fa0*/  IMAD.U32 R8, R19, 0x10000, RZ ;  /* 0x0001000013087824 */ /* 0x004fc800078e00ff */
[----:B------:R-:W-:Y:S01]  /*5fb0*/  FMUL R9, R8, R65 ;  /* 0x0000004108097220 */ /* 0x000fe20000400000 */
[----:B------:R-:W-:-:S03]  /*5fc0*/  LEA R8, P3, R14, R86, 0x1 ;  /* 0x000000560e087211 */ /* 0x000fc600078608ff */
[----:B------:R-:W-:-:S05]  /*5fd0*/  FFMA R9, R58, R64, R9 ;  /* 0x000000403a097223 */ /* 0x000fca0000000009 */
[----:B------:R-:W-:Y:S02]  /*5fe0*/  F2FP.BF16.F32.PACK_AB R12, RZ, R9 ;  /* 0x00000009ff0c723e */ /* 0x000fe400000010ff */
[----:B------:R-:W-:-:S03]  /*5ff0*/  LEA.HI.X R9, R14, R87, R2, 0x1, P3 ;  /* 0x000000570e097211 */ /* 0x000fc600018f0c02 */
[----:B------:R1:W-:Y:S01]  /*6000*/  @P1 STG.E.U16 desc[UR46][R10.64], R12 ;  /* 0x0000000c0a001986 */ /* 0x0003e2000c10152e */
[----:B------:R-:W-:Y:S05]  /*6010*/  @!P0 BRA `(.L_x_37) ;  /* 0x0000000000048947 */ /* 0x000fea0003800000 */
[----:B------:R2:W5:Y:S02]  /*6020*/  LDG.E.LTC128B.U16 R19, desc[UR46][R8.64+0x2] ;  /* 0x0000022e08137981 */ /* 0x000564000c1e1520 */
.L_x_37:
[----:B------:R-:W-:Y:S05]  /*6030*/  BSYNC B1 ;  /* 0x0000000000017941 */ /* 0x000fea0003800000 */
.L_x_36:
[----:B-----5:R-:W-:Y:S01]  /*6040*/  IMAD.U32 R2, R19, 0x10000, RZ ;  /* 0x0001000013027824 */ /* 0x020fe200078e00ff */
[----:B------:R-:W-:Y:S01]  /*6050*/  ISETP.GT.AND P1, PT, R3, 0x8, PT ;  /* 0x000000080300780c */ /* 0x000fe20003f24270 */
[----:B------:R-:W-:Y:S02]  /*6060*/  BSSY B1, `(.L_x_38) ;  /* 0x0000008000017945 */ /* 0x000fe40003800000 */
[----:B------:R-:W-:Y:S01]  /*6070*/  FMUL R2, R2, R65 ;  /* 0x0000004102027220 */ /* 0x000fe20000400000 */
[----:B------:R-:W-:-:S03]  /*6080*/  ISETP.GT.AND P2, PT, R0, RZ, P1 ;  /* 0x000000ff0000720c */ /* 0x000fc60000f44270 */
[----:B------:R-:W-:-:S05]  /*6090*/  FFMA R2, R59, R64, R2 ;  /* 0x000000403b027223 */ /* 0x000fca0000000002 */
[----:B------:R-:W-:-:S05]  /*60a0*/  F2FP.BF16.F32.PACK_AB R2, RZ, R2 ;  /* 0x00000002ff02723e */ /* 0x000fca00000010ff */
[----:B------:R3:W-:Y:S01]  /*60b0*/  @P0 STG.E.U16 desc[UR46][R10.64+0x2], R2 ;  /* 0x000002020a000986 */ /* 0x0007e2000c10152e */
[----:B------:R-:W-:Y:S05]  /*60c0*/  @!P2 BRA `(.L_x_39) ;  /* 0x000000000004a947 */ /* 0x000fea0003800000 */
[----:B------:R4:W5:Y:S02]  /*60d0*/  LDG.E.LTC128B.U16 R19, desc[UR46][R4.64+0x10] ;  /* 0x0000102e04137981 */ /* 0x000964000c1e1520 */
.L_x_39:
[----:B------:R-:W-:Y:S05]  /*60e0*/  BSYNC B1 ;  /* 0x0000000000017941 */ /* 0x000fea0003800000 */
.L_x_38:
[----:B---3-5:R-:W-:Y:S01]  /*60f0*/  IMAD.U32 R2, R19, 0x10000, RZ ;  /* 0x0001000013027824 */ /* 0x028fe200078e00ff */
        /* <DEDUP_REMOVED lines=9> */
.L_x_41:
[----:B------:R-:W-:Y:S05]  /*6190*/  BSYNC B1 ;  /* 0x0000000000017941 */ /* 0x000fea0003800000 */
.L_x_40:
[----:B-----5:R-:W-:Y:S01]  /*61a0*/  IMAD.U32 R2, R19, 0x10000, RZ ;  /* 0x0001000013027824 */ /* 0x020fe200078e00ff */
[----:B------:R-:W-:Y:S01]  /*61b0*/  ISETP.GT.AND P1, PT, R0, 0x8, P1 ;  /* 0x000000080000780c */ /* 0x000fe20000f24270 */
[----:B------:R-:W-:Y:S02]  /*61c0*/  BSSY B1, `(.L_x_42) ;  /* 0x0000007000017945 */ /* 0x000fe40003800000 */
[----:B------:R-:W-:-:S04]  /*61d0*/  FMUL R2, R2, R65 ;  /* 0x0000004102027220 */ /* 0x000fc80000400000 */
[----:B------:R-:W-:-:S05]  /*61e0*/  FFMA R2, R61, R64, R2 ;  /* 0x000000403d027223 */ /* 0x000fca0000000002 */
[----:B------:R-:W-:-:S05]  /*61f0*/  F2FP.BF16.F32.PACK_AB R2, RZ, R2 ;  /* 0x00000002ff02723e */ /* 0x000fca00000010ff */
[----:B------:R0:W-:Y:S01]  /*6200*/  @P3 STG.E.U16 desc[UR46][R6.64+0x12], R2 ;  /* 0x0000120206003986 */ /* 0x0001e2000c10152e */
[----:B------:R-:W-:Y:S05]  /*6210*/  @!P1 BRA `(.L_x_43) ;  /* 0x0000000000049947 */ /* 0x000fea0003800000 */
[----:B------:R0:W5:Y:S02]  /*6220*/  LDG.E.LTC128B.U16 R19, desc[UR46][R8.64+0x10] ;  /* 0x0000102e08137981 */ /* 0x000164000c1e1520 */
.L_x_43:
[----:B------:R-:W-:Y:S05]  /*6230*/  BSYNC B1 ;  /* 0x0000000000017941 */ /* 0x000fea0003800000 */
.L_x_42:
[----:B0----5:R-:W-:Y:S01]  /*6240*/  IMAD.U32 R2, R19, 0x10000, RZ ;  /* 0x0001000013027824 */ /* 0x021fe200078e00ff */
[----:B------:R-:W-:Y:S01]  /*6250*/  ISETP.GT.AND P0, PT, R0, 0x8, P0 ;  /* 0x000000080000780c */ /* 0x000fe20000704270 */
[----:B------:R-:W-:Y:S02]  /*6260*/  BSSY B1, `(.L_x_44) ;  /* 0x0000007000017945 */ /* 0x000fe40003800000 */
[----:B---3--:R-:W-:-:S04]  /*6270*/  FMUL R13, R2, R65 ;  /* 0x00000041020d7220 */ /* 0x008fc80000400000 */
[----:B------:R-:W-:-:S05]  /*6280*/  FFMA R13, R62, R64, R13 ;  /* 0x000000403e0d7223 */ /* 0x000fca000000000d */
[----:B------:R-:W-:-:S05]  /*6290*/  F2FP.BF16.F32.PACK_AB R13, RZ, R13 ;  /* 0x0000000dff0d723e */ /* 0x000fca00000010ff */
[----:B------:R0:W-:Y:S01]  /*62a0*/  @P1 STG.E.U16 desc[UR46][R10.64+0x10], R13 ;  /* 0x0000100d0a001986 */ /* 0x0001e2000c10152e */
[----:B------:R-:W-:Y:S05]  /*62b0*/  @!P0 BRA `(.L_x_45) ;  /* 0x0000000000048947 */ /* 0x000fea0003800000 */
[----:B------:R3:W5:Y:S02]  /*62c0*/  LDG.E.LTC128B.U16 R19, desc[UR46][R8.64+0x12] ;  /* 0x0000122e08137981 */ /* 0x000764000c1e1520 */
.L_x_45:
[----:B------:R-:W-:Y:S05]  /*62d0*/  BSYNC B1 ;  /* 0x0000000000017941 */ /* 0x000fea0003800000 */
.L_x_44:
        /* <DEDUP_REMOVED lines=10> */
.L_x_47:
[----:B------:R-:W-:Y:S05]  /*6380*/  BSYNC B1 ;  /* 0x0000000000017941 */ /* 0x000fea0003800000 */
.L_x_46:
[----:B0----5:R-:W-:Y:S01]  /*6390*/  IMAD.U32 R2, R19, 0x10000, RZ ;  /* 0x0001000013027824 */ /* 0x021fe200078e00ff */
        /* <DEDUP_REMOVED lines=9> */
.L_x_49:
[----:B------:R-:W-:Y:S05]  /*6430*/  BSYNC B1 ;  /* 0x0000000000017941 */ /* 0x000fea0003800000 */
.L_x_48:
        /* <DEDUP_REMOVED lines=9> */
.L_x_51:
[----:B------:R-:W-:Y:S05]  /*64d0*/  BSYNC B1 ;  /* 0x0000000000017941 */ /* 0x000fea0003800000 */
.L_x_50:
[----:B0----5:R-:W-:Y:S01]  /*64e0*/  IMAD.U32 R2, R19, 0x10000, RZ ;  /* 0x0001000013027824 */ /* 0x021fe200078e00ff */
        /* <DEDUP_REMOVED lines=8> */
.L_x_53:
[----:B------:R-:W-:Y:S05]  /*6570*/  BSYNC B1 ;  /* 0x0000000000017941 */ /* 0x000fea0003800000 */
.L_x_52:
        /* <DEDUP_REMOVED lines=10> */
.L_x_55:
[----:B------:R-:W-:Y:S05]  /*6620*/  BSYNC B1 ;  /* 0x0000000000017941 */ /* 0x000fea0003800000 */
.L_x_54:
        /* <DEDUP_REMOVED lines=10> */
.L_x_57:
[----:B------:R-:W-:Y:S05]  /*66d0*/  BSYNC B1 ;  /* 0x0000000000017941 */ /* 0x000fea0003800000 */
.L_x_56:
        /* <DEDUP_REMOVED lines=9> */
.L_x_59:
[----:B------:R-:W-:Y:S05]  /*6770*/  BSYNC B1 ;  /* 0x0000000000017941 */ /* 0x000fea0003800000 */
.L_x_58:
        /* <DEDUP_REMOVED lines=9> */
.L_x_61:
[----:B------:R-:W-:Y:S05]  /*6810*/  BSYNC B1 ;  /* 0x0000000000017941 */ /* 0x000fea0003800000 */
.L_x_60:
        /* <DEDUP_REMOVED lines=10> */
.L_x_63:
[----:B------:R-:W-:Y:S05]  /*68c0*/  BSYNC B1 ;  /* 0x0000000000017941 */ /* 0x000fea0003800000 */
.L_x_62:
        /* <DEDUP_REMOVED lines=10> */
.L_x_65:
[----:B------:R-:W-:Y:S05]  /*6970*/  BSYNC B1 ;  /* 0x0000000000017941 */ /* 0x000fea0003800000 */
.L_x_64:
        /* <DEDUP_REMOVED lines=9> */
.L_x_67:
[----:B------:R-:W-:Y:S05]  /*6a10*/  BSYNC B1 ;  /* 0x0000000000017941 */ /* 0x000fea0003800000 */
.L_x_66:
        /* <DEDUP_REMOVED lines=9> */
.L_x_69:
[----:B------:R-:W-:Y:S05]  /*6ab0*/  BSYNC B1 ;  /* 0x0000000000017941 */ /* 0x000fea0003800000 */
.L_x_68:
        /* <DEDUP_REMOVED lines=10> */
.L_x_71:
[----:B------:R-:W-:Y:S05]  /*6b60*/  BSYNC B1 ;  /* 0x0000000000017941 */ /* 0x000fea0003800000 */
.L_x_70:
        /* <DEDUP_REMOVED lines=10> */
.L_x_73:
[----:B------:R-:W-:Y:S05]  /*6c10*/  BSYNC B1 ;  /* 0x0000000000017941 */ /* 0x000fea0003800000 */
.L_x_72:
        /* <DEDUP_REMOVED lines=9> */
.L_x_75:
[----:B------:R-:W-:Y:S05]  /*6cb0*/  BSYNC B1 ;  /* 0x0000000000017941 */ /* 0x000fea0003800000 */
.L_x_74:
        /* <DEDUP_REMOVED lines=9> */
.L_x_77:
[----:B------:R-:W-:Y:S05]  /*6d50*/  BSYNC B1 ;  /* 0x0000000000017941 */ /* 0x000fea0003800000 */
.L_x_76:
        /* <DEDUP_REMOVED lines=10> */
.L_x_79:
[----:B------:R-:W-:Y:S05]  /*6e00*/  BSYNC B1 ;  /* 0x0000000000017941 */ /* 0x000fea0003800000 */
.L_x_78:
        /* <DEDUP_REMOVED lines=10> */
.L_x_81:
[----:B------:R-:W-:Y:S05]  /*6eb0*/  BSYNC B1 ;  /* 0x0000000000017941 */ /* 0x000fea0003800000 */
.L_x_80:
        /* <DEDUP_REMOVED lines=9> */
.L_x_83:
[----:B------:R-:W-:Y:S05]  /*6f50*/  BSYNC B1 ;  /* 0x0000000000017941 */ /* 0x000fea0003800000 */
.L_x_82:
        /* <DEDUP_REMOVED lines=9> */
.L_x_85:
[----:B------:R-:W-:Y:S05]  /*6ff0*/  BSYNC B1 ;  /* 0x0000000000017941 */ /* 0x000fea0003800000 */
.L_x_84:
        /* <DEDUP_REMOVED lines=10> */
.L_x_87:
[----:B------:R-:W-:Y:S05]  /*70a0*/  BSYNC B1 ;  /* 0x0000000000017941 */ /* 0x000fea0003800000 */
.L_x_86:
        /* <DEDUP_REMOVED lines=10> */
.L_x_89:
[----:B------:R-:W-:Y:S05]  /*7150*/  BSYNC B1 ;  /* 0x0000000000017941 */ /* 0x000fea0003800000 */
.L_x_88:
        /* <DEDUP_REMOVED lines=9> */
.L_x_91:
[----:B------:R-:W-:Y:S05]  /*71f0*/  BSYNC B1 ;  /* 0x0000000000017941 */ /* 0x000fea0003800000 */
.L_x_90:
        /* <DEDUP_REMOVED lines=9> */
.L_x_93:
[----:B------:R-:W-:Y:S05]  /*7290*/  BSYNC B1 ;  /* 0x0000000000017941 */ /* 0x000fea0003800000 */
.L_x_92:
        /* <DEDUP_REMOVED lines=10> */
.L_x_95:
[----:B------:R-:W-:Y:S05]  /*7340*/  BSYNC B1 ;  /* 0x0000000000017941 */ /* 0x000fea0003800000 */
.L_x_94:
        /* <DEDUP_REMOVED lines=10> */
.L_x_97:
[----:B------:R-:W-:Y:S05]  /*73f0*/  BSYNC B1 ;  /* 0x0000000000017941 */ /* 0x000fea0003800000 */
.L_x_96:
        /* <DEDUP_REMOVED lines=9> */
.L_x_99:
[----:B------:R-:W-:Y:S05]  /*7490*/  BSYNC B1 ;  /* 0x0000000000017941 */ /* 0x000fea0003800000 */
.L_x_98:
        /* <DEDUP_REMOVED lines=9> */
.L_x_101:
[----:B------:R-:W-:Y:S05]  /*7530*/  BSYNC B1 ;  /* 0x0000000000017941 */ /* 0x000fea0003800000 */
.L_x_100:
        /* <DEDUP_REMOVED lines=10> */
.L_x_103:
[----:B------:R-:W-:Y:S05]  /*75e0*/  BSYNC B1 ;  /* 0x0000000000017941 */ /* 0x000fea0003800000 */
.L_x_102:
[----:B0----5:R-:W-:Y:S01]  /*75f0*/  IMAD.U32 R2, R19, 0x10000, RZ ;  /* 0x0001000013027824 */ /* 0x021fe200078e00ff */
[----:B------:R-:W-:Y:S01]  /*7600*/  ISETP.GT.AND P0, PT, R3, 0x49, PT ;  /* 0x000000490300780c */ /* 0x000fe20003f04270 */
[----:B------:R-:W-:Y:S01]  /*7610*/  @P2 IMAD.MOV.U32 R3, RZ, RZ, R7 ;  /* 0x000000ffff032224 */ /* 0x000fe200078e0007 */
[----:B------:R-:W-:Y:S01]  /*7620*/  BSSY B1, `(.L_x_104) ;  /* 0x0000009000017945 */ /* 0x000fe20003800000 */
[----:B------:R-:W-:Y:S01]  /*7630*/  FMUL R13, R2, R65 ;  /* 0x00000041020d7220 */ /* 0x000fe20000400000 */
[----:B------:R-:W-:Y:S01]  /*7640*/  @P2 IMAD.MOV.U32 R2, RZ, RZ, R6 ;  /* 0x000000ffff022224 */ /* 0x000fe200078e0006 */
[----:B------:R-:W-:Y:S02]  /*7650*/  ISETP.GT.AND P3, PT, R0, RZ, P0 ;  /* 0x000000ff0000720c */ /* 0x000fe40000764270 */
[----:B------:R-:W-:-:S05]  /*7660*/  FFMA R13, R28, R64, R13 ;  /* 0x000000401c0d7223 */ /* 0x000fca000000000d */
[----:B------:R-:W-:-:S05]  /*7670*/  F2FP.BF16.F32.PACK_AB R13, RZ, R13 ;  /* 0x0000000dff0d723e */ /* 0x000fca00000010ff */
[----:B------:R0:W-:Y:S01]  /*7680*/  @P2 STG.E.U16 desc[UR46][R2.64+0x90], R13 ;  /* 0x0000900d02002986 */ /* 0x0001e2000c10152e */
[----:B------:R-:W-:Y:S05]  /*7690*/  @!P3 BRA `(.L_x_105) ;  /* 0x000000000004b947 */ /* 0x000fea0003800000 */
[----:B------:R0:W5:Y:S02]  /*76a0*/  LDG.E.LTC128B.U16 R19, desc[UR46][R4.64+0x92] ;  /* 0x0000922e04137981 */ /* 0x000164000c1e1520 */
.L_x_105:
[----:B------:R-:W-:Y:S05]  /*76b0*/  BSYNC B1 ;  /* 0x0000000000017941 */ /* 0x000fea0003800000 */
.L_x_104:
        /* <DEDUP_REMOVED lines=9> */
.L_x_107:
[----:B------:R-:W-:Y:S05]  /*7750*/  BSYNC B1 ;  /* 0x0000000000017941 */ /* 0x000fea0003800000 */
.L_x_106:
[----:B0----5:R-:W-:Y:S01]  /*7760*/  IMAD.U32 R2, R19, 0x10000, RZ ;  /* 0x0001000013027824 */ /* 0x021fe200078e00ff */
[----:B------:R-:W-:Y:S01]  /*7770*/  ISETP.GT.AND P0, PT, R0, 0x8, P0 ;  /* 0x000000080000780c */ /* 0x000fe20000704270 */
[----:B------:R-:W-:Y:S02]  /*7780*/  BSSY B1, `(.L_x_108) ;  /* 0x000000a000017945 */ /* 0x000fe40003800000 */
[----:B------:R-:W-:Y:S01]  /*7790*/  FMUL R3, R2, R65 ;  /* 0x0000004102037220 */ /* 0x000fe20000400000 */
[----:B------:R-:W-:-:S03]  /*77a0*/  @P1 IMAD.MOV.U32 R2, RZ, RZ, R10 ;  /* 0x000000ffff021224 */ /* 0x000fc600078e000a */
[----:B------:R-:W-:-:S05]  /*77b0*/  FFMA R3, R30, R64, R3 ;  /* 0x000000401e037223 */ /* 0x000fca0000000003 */
[----:B------:R-:W-:-:S04]  /*77c0*/  F2FP.BF16.F32.PACK_AB R3, RZ, R3 ;  /* 0x00000003ff03723e */ /* 0x000fc800000010ff */
[----:B----4-:R-:W-:Y:S01]  /*77d0*/  PRMT R4, R3, 0x7610, R4 ;  /* 0x0000761003047816 */ /* 0x010fe20000000004 */
[----:B------:R-:W-:-:S05]  /*77e0*/  @P1 IMAD.MOV.U32 R3, RZ, RZ, R11 ;  /* 0x000000ffff031224 */ /* 0x000fca00078e000b */
[----:B------:R0:W-:Y:S01]  /*77f0*/  @P1 STG.E.U16 desc[UR46][R2.64+0x90], R4 ;  /* 0x0000900402001986 */ /* 0x0001e2000c10152e */
[----:B------:R-:W-:Y:S05]  /*7800*/  @!P0 BRA `(.L_x_109) ;  /* 0x0000000000048947 */ /* 0x000fea0003800000 */
[----:B------:R4:W5:Y:S02]  /*7810*/  LDG.E.LTC128B.U16 R19, desc[UR46][R8.64+0x92] ;  /* 0x0000922e08137981 */ /* 0x000964000c1e1520 */
.L_x_109:
[----:B------:R-:W-:Y:S05]  /*7820*/  BSYNC B1 ;  /* 0x0000000000017941 */ /* 0x000fea0003800000 */
.L_x_108:
[----:B------:R-:W-:Y:S05]  /*7830*/  @!P0 BRA `(.L_x_110) ;  /* 0x0000000c00a08947 */ /* 0x000fea0003800000 */
[----:B-----5:R-:W-:-:S04]  /*7840*/  IMAD.U32 R0, R19, 0x10000, RZ ;  /* 0x0001000013007824 */ /* 0x020fc800078e00ff */
[----:B------:R-:W-:-:S04]  /*7850*/  FMUL R0, R0, R65 ;  /* 0x0000004100007220 */ /* 0x000fc80000400000 */
[----:B------:R-:W-:-:S05]  /*7860*/  FFMA R0, R31, R64, R0 ;  /* 0x000000401f007223 */ /* 0x000fca0000000000 */
[----:B------:R-:W-:-:S05]  /*7870*/  F2FP.BF16.F32.PACK_AB R0, RZ, R0 ;  /* 0x00000000ff00723e */ /* 0x000fca00000010ff */
[----:B------:R0:W-:Y:S01]  /*7880*/  STG.E.U16 desc[UR46][R10.64+0x92], R0 ;  /* 0x000092000a007986 */ /* 0x0001e2000c10152e */
[----:B------:R-:W-:Y:S05]  /*7890*/  BRA `(.L_x_110) ;  /* 0x0000000c00887947 */ /* 0x000fea0003800000 */
.L_x_33:
[----:B------:R-:W-:Y:S01]  /*78a0*/  ULDC.64 UR4, c[0x0][0x5c0] ;  /* 0x0001700000047ab9 */ /* 0x000fe20000000a00 */
[----:B------:R-:W-:Y:S01]  /*78b0*/  ISETP.GT.AND P3, PT, R3, 0x1, PT ;  /* 0x000000010300780c */ /* 0x000fe20003f64270 */
[-C--:B------:R-:W-:Y:S01]  /*78c0*/  FMUL R56, R56, R64.reuse ;  /* 0x0000004038387220 */ /* 0x080fe20000400000 */
[----:B------:R-:W-:Y:S01]  /*78d0*/  LEA R4, P0, R78, UR4, 0x1 ;  /* 0x000000044e047c11 */ /* 0x000fe2000f8008ff */
[-C--:B------:R-:W-:Y:S01]  /*78e0*/  FMUL R57, R57, R64.reuse ;  /* 0x0000004039397220 */ /* 0x080fe20000400000 */
[----:B------:R-:W-:Y:S01]  /*78f0*/  SHF.L.U64.HI R11, R10, 0x4, R11 ;  /* 0x000000040a0b7819 */ /* 0x000fe2000001020b */
[-C--:B------:R-:W-:Y:S01]  /*7900*/  FMUL R58, R58, R64.reuse ;  /* 0x000000403a3a7220 */ /* 0x080fe20000400000 */
[----:B------:R-:W-:Y:S01]  /*7910*/  LEA.HI.X R5, R78, UR5, R7, 0x1, P0 ;  /* 0x000000054e057c11 */ /* 0x000fe200080f0c07 */
[-C--:B------:R-:W-:Y:S01]  /*7920*/  FMUL R59, R59, R64.reuse ;  /* 0x000000403b3b7220 */ /* 0x080fe20000400000 */
[----:B------:R-:W-:Y:S01]  /*7930*/  ISETP.GT.AND P0, PT, R0, RZ, P3 ;  /* 0x000000ff0000720c */ /* 0x000fe20001f04270 */
[-C--:B------:R-:W-:Y:S01]  /*7940*/  FMUL R60, R60, R64.reuse ;  /* 0x000000403c3c7220 */ /* 0x080fe20000400000 */
[----:B------:R-:W-:Y:S01]  /*7950*/  ISETP.GT.AND P3, PT, R0, 0x8, P3 ;  /* 0x000000080000780c */ /* 0x000fe20001f64270 */
[----:B------:R-:W-:Y:S01]  /*7960*/  FMUL R61, R61, R64 ;  /* 0x000000403d3d7220 */ /* 0x000fe20000400000 */
[----:B------:R-:W-:Y:S01]  /*7970*/  F2FP.BF16.F32.PACK_AB R56, RZ, R56 ;  /* 0x00000038ff38723e */ /* 0x000fe200000010ff */
[-C--:B------:R-:W-:Y:S01]  /*7980*/  FMUL R62, R62, R64.reuse ;  /* 0x000000403e3e7220 */ /* 0x080fe20000400000 */
[----:B------:R-:W-:Y:S01]  /*7990*/  ISETP.GT.AND P1, PT, R0, 0x8, P1 ;  /* 0x000000080000780c */ /* 0x000fe20000f24270 */
[----:B------:R-:W-:Y:S01]  /*79a0*/  FMUL R63, R63, R64 ;  /* 0x000000403f3f7220 */ /* 0x000fe20000400000 */
[----:B------:R-:W-:Y:S01]  /*79b0*/  LEA R10, P4, R10, R4, 0x4 ;  /* 0x000000040a0a7211 */ /* 0x000fe200078820ff */
[----:B------:R-:W-:Y:S01]  /*79c0*/  @P2 STG.E.U16 desc[UR46][R4.64], R56 ;  /* 0x0000003804002986 */ /* 0x000fe2000c10152e */
[----:B------:R-:W-:Y:S01]  /*79d0*/  F2FP.BF16.F32.PACK_AB R57, RZ, R57 ;  /* 0x00000039ff39723e */ /* 0x000fe200000010ff */
[----:B------:R-:W-:Y:S01]  /*79e0*/  FMUL R48, R48, R64 ;  /* 0x0000004030307220 */ /* 0x000fe20000400000 */
[----:B------:R-:W-:Y:S01]  /*79f0*/  ISETP.GT.AND P2, PT, R3, 0x8, PT ;  /* 0x000000080300780c */ /* 0x000fe20003f44270 */
[----:B------:R-:W-:Y:S01]  /*7a00*/  IMAD.X R11, R11, 0x1, R5, P4 ;  /* 0x000000010b0b7824 */ /* 0x000fe200020e0605 */
[----:B------:R-:W-:Y:S01]  /*7a10*/  F2FP.BF16.F32.PACK_AB R58, RZ, R58 ;  /* 0x0000003aff3a723e */ /* 0x000fe200000010ff */
[----:B------:R-:W-:Y:S01]  /*7a20*/  @P0 STG.E.U16 desc[UR46][R4.64+0x2], R57 ;  /* 0x0000023904000986 */ /* 0x000fe2000c10152e */
[C---:B------:R-:W-:Y:S01]  /*7a30*/  ISETP.GT.AND P5, PT, R0.reuse, RZ, P2 ;  /* 0x000000ff0000720c */ /* 0x040fe200017a4270 */
[--C-:B------:R-:W-:Y:S01]  /*7a40*/  @P3 IMAD.MOV.U32 R6, RZ, RZ, R10.reuse ;  /* 0x000000ffff063224 */ /* 0x100fe200078e000a */
[----:B------:R-:W-:Y:S01]  /*7a50*/  F2FP.BF16.F32.PACK_AB R59, RZ, R59 ;  /* 0x0000003bff3b723e */ /* 0x000fe200000010ff */
[--C-:B------:R-:W-:Y:S01]  /*7a60*/  @P3 IMAD.MOV.U32 R7, RZ, RZ, R11.reuse ;  /* 0x000000ffff073224 */ /* 0x100fe200078e000b */
[----:B------:R-:W-:Y:S01]  /*7a70*/  ISETP.GT.AND P0, PT, R3, 0x9, PT ;  /* 0x000000090300780c */ /* 0x000fe20003f04270 */
[----:B------:R-:W-:Y:S01]  /*7a80*/  @P1 STG.E.U16 desc[UR46][R10.64], R58 ;  /* 0x0000003a0a001986 */ /* 0x000fe2000c10152e */
[C---:B------:R-:W-:Y:S01]  /*7a90*/  ISETP.GT.AND P2, PT, R0.reuse, 0x8, P2 ;  /* 0x000000080000780c */ /* 0x040fe20001744270 */
[-C--:B------:R-:W-:Y:S01]  /*7aa0*/  FMUL R49, R49, R64.reuse ;  /* 0x0000004031317220 */ /* 0x080fe20000400000 */
[C---:B------:R-:W-:Y:S01]  /*7ab0*/  ISETP.GT.AND P4, PT, R0.reuse, RZ, P0 ;  /* 0x000000ff0000720c */ /* 0x040fe20000784270 */
[----:B------:R0:W-:Y:S01]  /*7ac0*/  @P3 STG.E.U16 desc[UR46][R6.64+0x2], R59 ;  /* 0x0000023b06003986 */ /* 0x0001e2000c10152e */
[----:B------:R-:W-:Y:S01]  /*7ad0*/  ISETP.GT.AND P3, PT, R0, 0x8, P0 ;  /* 0x000000080000780c */ /* 0x000fe20000764270 */
[----:B------:R-:W-:Y:S01]  /*7ae0*/  FMUL R50, R50, R64 ;  /* 0x0000004032327220 */ /* 0x000fe20000400000 */
[----:B------:R-:W-:Y:S01]  /*7af0*/  F2FP.BF16.F32.PACK_AB R60, RZ, R60 ;  /* 0x0000003cff3c723e */ /* 0x000fe200000010ff */
[-C--:B------:R-:W-:Y:S01]  /*7b00*/  FMUL R51, R51, R64.reuse ;  /* 0x0000004033337220 */ /* 0x080fe20000400000 */
[----:B------:R-:W-:Y:S01]  /*7b10*/  F2FP.BF16.F32.PACK_AB R61, RZ, R61 ;  /* 0x0000003dff3d723e */ /* 0x000fe200000010ff */
[----:B------:R-:W-:Y:S01]  /*7b20*/  FMUL R52, R52, R64 ;  /* 0x0000004034347220 */ /* 0x000fe20000400000 */
[----:B------:R-:W-:Y:S01]  /*7b30*/  F2FP.BF16.F32.PACK_AB R62, RZ, R62 ;  /* 0x0000003eff3e723e */ /* 0x000fe200000010ff */
[----:B------:R-:W-:Y:S01]  /*7b40*/  @P5 STG.E.U16 desc[UR46][R4.64+0x10], R60 ;  /* 0x0000103c04005986 */ /* 0x000fe2000c10152e */
[----:B------:R-:W-:Y:S01]  /*7b50*/  ISETP.GT.AND P1, PT, R3, 0x10, PT ;  /* 0x000000100300780c */ /* 0x000fe20003f24270 */
[-C--:B------:R-:W-:Y:S01]  /*7b60*/  FMUL R53, R53, R64.reuse ;  /* 0x0000004035357220 */ /* 0x080fe20000400000 */
[----:B------:R-:W-:Y:S01]  /*7b70*/  ISETP.GT.AND P0, PT, R3, 0x11, PT ;  /* 0x000000110300780c */ /* 0x000fe20003f04270 */
[--C-:B0-----:R-:W-:Y:S01]  /*7b80*/  @P2 IMAD.MOV.U32 R6, RZ, RZ, R10.reuse ;  /* 0x000000ffff062224 */ /* 0x101fe200078e000a */
[----:B------:R-:W-:Y:S01]  /*7b90*/  @P4 STG.E.U16 desc[UR46][R4.64+0x12], R61 ;  /* 0x0000123d04004986 */ /* 0x000fe2000c10152e */
[--C-:B------:R-:W-:Y:S01]  /*7ba0*/  @P2 IMAD.MOV.U32 R7, RZ, RZ, R11.reuse ;  /* 0x000000ffff072224 */ /* 0x100fe200078e000b */
[----:B------:R-:W-:Y:S01]  /*7bb0*/  ISETP.GT.AND P5, PT, R0, RZ, P1 ;  /* 0x000000ff0000720c */ /* 0x000fe20000fa4270 */
[-C--:B------:R-:W-:Y:S01]  /*7bc0*/  FMUL R54, R54, R64.reuse ;  /* 0x0000004036367220 */ /* 0x080fe20000400000 */
[----:B------:R-:W-:Y:S01]  /*7bd0*/  F2FP.BF16.F32.PACK_AB R63, RZ, R63 ;  /* 0x0000003fff3f723e */ /* 0x000fe200000010ff */
[-C--:B------:R-:W-:Y:S01]  /*7be0*/  FMUL R55, R55, R64.reuse ;  /* 0x0000004037377220 */ /* 0x080fe20000400000 */
[----:B------:R0:W-:Y:S01]  /*7bf0*/  @P2 STG.E.U16 desc[UR46][R6.64+0x10], R62 ;  /* 0x0000103e06002986 */ /* 0x0001e2000c10152e */
[----:B------:R-:W-:Y:S01]  /*7c00*/  ISETP.GT.AND P1, PT, R0, 0x8, P1 ;  /* 0x000000080000780c */ /* 0x000fe20000f24270 */
[-C--:B------:R-:W-:Y:S01]  /*7c10*/  FMUL R40, R40, R64.reuse ;  /* 0x0000004028287220 */ /* 0x080fe20000400000 */
[----:B------:R-:W-:Y:S01]  /*7c20*/  ISETP.GT.AND P4, PT, R0, RZ, P0 ;  /* 0x000000ff0000720c */ /* 0x000fe20000784270 */
[----:B------:R-:W-:Y:S01]  /*7c30*/  FMUL R41, R41, R64 ;  /* 0x0000004029297220 */ /* 0x000fe20000400000 */
[----:B------:R-:W-:Y:S01]  /*7c40*/  F2FP.BF16.F32.PACK_AB R48, RZ, R48 ;  /* 0x00000030ff30723e */ /* 0x000fe200000010ff */
[-C--:B------:R-:W-:Y:S01]  /*7c50*/  FMUL R42, R42, R64.reuse ;  /* 0x000000402a2a7220 */ /* 0x080fe20000400000 */
[----:B------:R-:W-:Y:S01]  /*7c60*/  F2FP.BF16.F32.PACK_AB R49, RZ, R49 ;  /* 0x00000031ff31723e */ /* 0x000fe200000010ff */
[----:B------:R-:W-:Y:S01]  /*7c70*/  FMUL R43, R43, R64 ;  /* 0x000000402b2b7220 */ /* 0x000fe20000400000 */
[----:B------:R-:W-:Y:S01]  /*7c80*/  F2FP.BF16.F32.PACK_AB R50, RZ, R50 ;  /* 0x00000032ff32723e */ /* 0x000fe200000010ff */
[----:B------:R-:W-:Y:S01]  /*7c90*/  FMUL R44, R44, R64 ;  /* 0x000000402c2c7220 */ /* 0x000fe20000400000 */
[----:B------:R-:W-:Y:S01]  /*7ca0*/  ISETP.GT.AND P2, PT, R3, 0x18, PT ;  /* 0x000000180300780c */ /* 0x000fe20003f44270 */
[--C-:B0-----:R-:W-:Y:S01]  /*7cb0*/  @P3 IMAD.MOV.U32 R6, RZ, RZ, R10.reuse ;  /* 0x000000ffff063224 */ /* 0x101fe200078e000a */
[----:B------:R-:W-:Y:S01]  /*7cc0*/  F2FP.BF16.F32.PACK_AB R51, RZ, R51 ;  /* 0x00000033ff33723e */ /* 0x000fe200000010ff */
[--C-:B------:R-:W-:Y:S01]  /*7cd0*/  @P3 IMAD.MOV.U32 R7, RZ, RZ, R11.reuse ;  /* 0x000000ffff073224 */ /* 0x100fe200078e000b */
[----:B------:R-:W-:Y:S01]  /*7ce0*/  F2FP.BF16.F32.PACK_AB R52, RZ, R52 ;  /* 0x00000034ff34723e */ /* 0x000fe200000010ff */
[-C--:B------:R-:W-:Y:S01]  /*7cf0*/  FMUL R45, R45, R64.reuse ;  /* 0x000000402d2d7220 */ /* 0x080fe20000400000 */
[----:B------:R-:W-:Y:S01]  /*7d00*/  F2FP.BF16.F32.PACK_AB R53, RZ, R53 ;  /* 0x00000035ff35723e */ /* 0x000fe200000010ff */
[-C--:B------:R-:W-:Y:S01]  /*7d10*/  FMUL R46, R46, R64.reuse ;  /* 0x000000402e2e7220 */ /* 0x080fe20000400000 */
[----:B------:R0:W-:Y:S01]  /*7d20*/  @P3 STG.E.U16 desc[UR46][R6.64+0x12], R63 ;  /* 0x0000123f06003986 */ /* 0x0001e2000c10152e */
[C---:B------:R-:W-:Y:S01]  /*7d30*/  ISETP.GT.AND P3, PT, R0.reuse, 0x8, P0 ;  /* 0x000000080000780c */ /* 0x040fe20000764270 */
[-C--:B------:R-:W-:Y:S01]  /*7d40*/  FMUL R47, R47, R64.reuse ;  /* 0x000000402f2f7220 */ /* 0x080fe20000400000 */
[----:B------:R-:W-:Y:S01]  /*7d50*/  ISETP.GT.AND P0, PT, R3, 0x19, PT ;  /* 0x000000190300780c */ /* 0x000fe20003f04270 */
[----:B------:R-:W-:Y:S01]  /*7d60*/  @P5 STG.E.U16 desc[UR46][R4.64+0x20], R48 ;  /* 0x0000203004005986 */ /* 0x000fe2000c10152e */
[----:B------:R-:W-:Y:S01]  /*7d70*/  ISETP.GT.AND P5, PT, R0, RZ, P2 ;  /* 0x000000ff0000720c */ /* 0x000fe200017a4270 */
[----:B------:R-:W-:Y:S01]  /*7d80*/  FMUL R32, R32, R64 ;  /* 0x0000004020207220 */ /* 0x000fe20000400000 */
[----:B------:R-:W-:Y:S01]  /*7d90*/  F2FP.BF16.F32.PACK_AB R54, RZ, R54 ;  /* 0x00000036ff36723e */ /* 0x000fe200000010ff */
[----:B------:R-:W-:Y:S01]  /*7da0*/  @P4 STG.E.U16 desc[UR46][R4.64+0x22], R49 ;  /* 0x0000223104004986 */ /* 0x000fe2000c10152e */
[----:B------:R-:W-:Y:S01]  /*7db0*/  ISETP.GT.AND P4, PT, R0, RZ, P0 ;  /* 0x000000ff0000720c */ /* 0x000fe20000784270 */
[----:B------:R-:W-:Y:S01]  /*7dc0*/  FMUL R33, R33, R64 ;  /* 0x0000004021217220 */ /* 0x000fe20000400000 */
[----:B------:R-:W-:Y:S01]  /*7dd0*/  F2FP.BF16.F32.PACK_AB R55, RZ, R55 ;  /* 0x00000037ff37723e */ /* 0x000fe200000010ff */
[--C-:B0-----:R-:W-:Y:S01]  /*7de0*/  @P1 IMAD.MOV.U32 R6, RZ, RZ, R10.reuse ;  /* 0x000000ffff061224 */ /* 0x101fe200078e000a */
[----:B------:R-:W-:Y:S01]  /*7df0*/  F2FP.BF16.F32.PACK_AB R40, RZ, R40 ;  /* 0x00000028ff28723e */ /* 0x000fe200000010ff */
[--C-:B------:R-:W-:Y:S01]  /*7e00*/  @P1 IMAD.MOV.U32 R7, RZ, RZ, R11.reuse ;  /* 0x000000ffff071224 */ /* 0x100fe200078e000b */
[----:B------:R-:W-:Y:S01]  /*7e10*/  F2FP.BF16.F32.PACK_AB R41, RZ, R41 ;  /* 0x00000029ff29723e */ /* 0x000fe200000010ff */
[----:B------:R-:W-:Y:S01]  /*7e20*/  FMUL R34, R34, R64 ;  /* 0x0000004022227220 */ /* 0x000fe20000400000 */
[----:B------:R-:W-:Y:S01]  /*7e30*/  F2FP.BF16.F32.PACK_AB R42, RZ, R42 ;  /* 0x0000002aff2a723e */ /* 0x000fe200000010ff */
[-C--:B------:R-:W-:Y:S01]  /*7e40*/  FMUL R35, R35, R64.reuse ;  /* 0x0000004023237220 */ /* 0x080fe20000400000 */
[----:B------:R0:W-:Y:S01]  /*7e50*/  @P1 STG.E.U16 desc[UR46][R6.64+0x20], R50 ;  /* 0x0000203206001986 */ /* 0x0001e2000c10152e */
[----:B------:R-:W-:Y:S01]  /*7e60*/  ISETP.GT.AND P1, PT, R0, 0x8, P2 ;  /* 0x000000080000780c */ /* 0x000fe20001724270 */
[-C--:B------:R-:W-:Y:S01]  /*7e70*/  FMUL R36, R36, R64.reuse ;  /* 0x0000004024247220 */ /* 0x080fe20000400000 */
[----:B------:R-:W-:Y:S01]  /*7e80*/  ISETP.GT.AND P2, PT, R3, 0x20, PT ;  /* 0x000000200300780c */ /* 0x000fe20003f44270 */
[-C--:B------:R-:W-:Y:S01]  /*7e90*/  FMUL R37, R37, R64.reuse ;  /* 0x0000004025257220 */ /* 0x080fe20000400000 */
[----:B------:R-:W-:Y:S01]  /*7ea0*/  F2FP.BF16.F32.PACK_AB R43, RZ, R43 ;  /* 0x0000002bff2b723e */ /* 0x000fe200000010ff */
[----:B------:R-:W-:Y:S01]  /*7eb0*/  FMUL R38, R38, R64 ;  /* 0x0000004026267220 */ /* 0x000fe20000400000 */
[----:B------:R-:W-:Y:S01]  /*7ec0*/  F2FP.BF16.F32.PACK_AB R44, RZ, R44 ;  /* 0x0000002cff2c723e */ /* 0x000fe200000010ff */
[-C--:B------:R-:W-:Y:S01]  /*7ed0*/  FMUL R39, R39, R64.reuse ;  /* 0x0000004027277220 */ /* 0x080fe20000400000 */
[----:B------:R-:W-:Y:S01]  /*7ee0*/  F2FP.BF16.F32.PACK_AB R45, RZ, R45 ;  /* 0x0000002dff2d723e */ /* 0x000fe200000010ff */
[----:B------:R-:W-:Y:S01]  /*7ef0*/  FMUL R24, R24, R64 ;  /* 0x0000004018187220 */ /* 0x000fe20000400000 */
[----:B------:R-:W-:Y:S01]  /*7f00*/  F2FP.BF16.F32.PACK_AB R46, RZ, R46 ;  /* 0x0000002eff2e723e */ /* 0x000fe200000010ff */
        /* <DEDUP_REMOVED lines=19> */
[----:B0-----:R-:W-:Y:S01]  /*8040*/  @P1 IMAD.MOV.U32 R6, RZ, RZ, R10 ;  /* 0x000000ffff061224 */ /* 0x001fe200078e000a */
[----:B------:R-:W-:Y:S01]  /*8050*/  F2FP.BF16.F32.PACK_AB R36, RZ, R36 ;  /* 0x00000024ff24723e */ /* 0x000fe200000010ff */
[----:B------:R-:W-:Y:S01]  /*8060*/  @P1 IMAD.MOV.U32 R7, RZ, RZ, R11 ;  /* 0x000000ffff071224 */ /* 0x000fe200078e000b */
[----:B------:R-:W-:Y:S01]  /*8070*/  F2FP.BF16.F32.PACK_AB R37, RZ, R37 ;  /* 0x00000025ff25723e */ /* 0x000fe200000010ff */
[----:B------:R-:W-:Y:S01]  /*8080*/  FMUL R30, R30, R64 ;  /* 0x000000401e1e7220 */ /* 0x000fe20000400000 */
[----:B------:R-:W-:Y:S01]  /*8090*/  F2FP.BF16.F32.PACK_AB R38, RZ, R38 ;  /* 0x00000026ff26723e */ /* 0x000fe200000010ff */
[----:B------:R-:W-:Y:S01]  /*80a0*/  FMUL R31, R31, R64 ;  /* 0x000000401f1f7220 */ /* 0x000fe20000400000 */
[----:B------:R0:W-:Y:S01]  /*80b0*/  @P1 STG.E.U16 desc[UR46][R6.64+0x30], R54 ;  /* 0x0000303606001986 */ /* 0x0001e2000c10152e */
[----:B------:R-:W-:-:S02]  /*80c0*/  ISETP.GT.AND P1, PT, R0, 0x8, P2 ;  /* 0x000000080000780c */ /* 0x000fc40001724270 */
[----:B------:R-:W-:Y:S02]  /*80d0*/  ISETP.GT.AND P2, PT, R3, 0x28, PT ;  /* 0x000000280300780c */ /* 0x000fe40003f44270 */
[----:B------:R-:W-:Y:S02]  /*80e0*/  F2FP.BF16.F32.PACK_AB R39, RZ, R39 ;  /* 0x00000027ff27723e */ /* 0x000fe400000010ff */
[----:B------:R-:W-:Y:S02]  /*80f0*/  F2FP.BF16.F32.PACK_AB R24, RZ, R24 ;  /* 0x00000018ff18723e */ /* 0x000fe400000010ff */
[----:B------:R-:W-:Y:S02]  /*8100*/  F2FP.BF16.F32.PACK_AB R25, RZ, R25 ;  /* 0x00000019ff19723e */ /* 0x000fe400000010ff */
[----:B------:R-:W-:Y:S01]  /*8110*/  F2FP.BF16.F32.PACK_AB R26, RZ, R26 ;  /* 0x0000001aff1a723e */ /* 0x000fe200000010ff */
[----:B0-----:R-:W-:Y:S01]  /*8120*/  @P3 IMAD.MOV.U32 R6, RZ, RZ, R10 ;  /* 0x000000ffff063224 */ /* 0x001fe200078e000a */
[----:B------:R-:W-:Y:S01]  /*8130*/  F2FP.BF16.F32.PACK_AB R27, RZ, R27 ;  /* 0x0000001bff1b723e */ /* 0x000fe200000010ff */
[----:B------:R-:W-:Y:S01]  /*8140*/  @P3 IMAD.MOV.U32 R7, RZ, RZ, R11 ;  /* 0x000000ffff073224 */ /* 0x000fe200078e000b */
[----:B------:R-:W-:-:S02]  /*8150*/  F2FP.BF16.F32.PACK_AB R28, RZ, R28 ;  /* 0x0000001cff1c723e */ /* 0x000fc400000010ff */
[----:B------:R-:W-:Y:S02]  /*8160*/  F2FP.BF16.F32.PACK_AB R29, RZ, R29 ;  /* 0x0000001dff1d723e */ /* 0x000fe400000010ff */
[----:B------:R0:W-:Y:S01]  /*8170*/  @P3 STG.E.U16 desc[UR46][R6.64+0x32], R55 ;  /* 0x0000323706003986 */ /* 0x0001e2000c10152e */
[C---:B------:R-:W-:Y:S02]  /*8180*/  ISETP.GT.AND P3, PT, R0.reuse, 0x8, P0 ;  /* 0x000000080000780c */ /* 0x040fe40000764270 */
[----:B------:R-:W-:Y:S01]  /*8190*/  ISETP.GT.AND P0, PT, R3, 0x29, PT ;  /* 0x000000290300780c */ /* 0x000fe20003f04270 */
[----:B------:R-:W-:Y:S01]  /*81a0*/  @P5 STG.E.U16 desc[UR46][R4.64+0x40], R40 ;  /* 0x0000402804005986 */ /* 0x000fe2000c10152e */
[C---:B------:R-:W-:Y:S02]  /*81b0*/  ISETP.GT.AND P5, PT, R0.reuse, RZ, P2 ;  /* 0x000000ff0000720c */ /* 0x040fe400017a4270 */
[C---:B------:R-:W-:Y:S01]  /*81c0*/  ISETP.GT.AND P2, PT, R0.reuse, 0x8, P2 ;  /* 0x000000080000780c */ /* 0x040fe20001744270 */
[----:B------:R-:W-:Y:S01]  /*81d0*/  @P4 STG.E.U16 desc[UR46][R4.64+0x42], R41 ;  /* 0x0000422904004986 */ /* 0x000fe2000c10152e */
[----:B------:R-:W-:-:S02]  /*81e0*/  ISETP.GT.AND P4, PT, R0, RZ, P0 ;  /* 0x000000ff0000720c */ /* 0x000fc40000784270 */
[----:B------:R-:W-:Y:S01]  /*81f0*/  ISETP.GT.AND P0, PT, R0, 0x8, P0 ;  /* 0x000000080000780c */ /* 0x000fe20000704270 */
[----:B0-----:R-:W-:Y:S01]  /*8200*/  @P1 IMAD.MOV.U32 R6, RZ, RZ, R10 ;  /* 0x000000ffff061224 */ /* 0x001fe200078e000a */
[----:B------:R-:W-:Y:S01]  /*8210*/  F2FP.BF16.F32.PACK_AB R30, RZ, R30 ;  /* 0x0000001eff1e723e */ /* 0x000fe200000010ff */
[----:B------:R-:W-:Y:S01]  /*8220*/  @P1 IMAD.MOV.U32 R7, RZ, RZ, R11 ;  /* 0x000000ffff071224 */ /* 0x000fe200078e000b */
[----:B------:R-:W-:-:S04]  /*8230*/  F2FP.BF16.F32.PACK_AB R31, RZ, R31 ;  /* 0x0000001fff1f723e */ /* 0x000fc800000010ff */
[----:B------:R0:W-:Y:S01]  /*8240*/  @P1 STG.E.U16 desc[UR46][R6.64+0x40], R42 ;  /* 0x0000402a06001986 */ /* 0x0001e2000c10152e */
[----:B------:R-:W-:Y:S01]  /*8250*/  ISETP.GT.AND P1, PT, R3, 0x31, PT ;  /* 0x000000310300780c */ /* 0x000fe20003f24270 */
[----:B0-----:R-:W-:Y:S02]  /*8260*/  @P3 IMAD.MOV.U32 R6, RZ, RZ, R10 ;  /* 0x000000ffff063224 */ /* 0x001fe400078e000a */
[----:B------:R-:W-:-:S05]  /*8270*/  @P3 IMAD.MOV.U32 R7, RZ, RZ, R11 ;  /* 0x000000ffff073224 */ /* 0x000fca00078e000b */
[----:B------:R0:W-:Y:S01]  /*8280*/  @P3 STG.E.U16 desc[UR46][R6.64+0x42], R43 ;  /* 0x0000422b06003986 */ /* 0x0001e2000c10152e */
[----:B------:R-:W-:-:S03]  /*8290*/  ISETP.GT.AND P3, PT, R3, 0x30, PT ;  /* 0x000000300300780c */ /* 0x000fc60003f64270 */
[----:B------:R-:W-:Y:S01]  /*82a0*/  @P5 STG.E.U16 desc[UR46][R4.64+0x50], R44 ;  /* 0x0000502c04005986 */ /* 0x000fe2000c10152e */
[----:B------:R-:W-:-:S03]  /*82b0*/  ISETP.GT.AND P5, PT, R0, RZ, P3 ;  /* 0x000000ff0000720c */ /* 0x000fc60001fa4270 */
[----:B------:R-:W-:Y:S01]  /*82c0*/  @P4 STG.E.U16 desc[UR46][R4.64+0x52], R45 ;  /* 0x0000522d04004986 */ /* 0x000fe2000c10152e */
[----:B------:R-:W-:Y:S01]  /*82d0*/  ISETP.GT.AND P4, PT, R0, RZ, P1 ;  /* 0x000000ff0000720c */ /* 0x000fe20000f84270 */
[----:B0-----:R-:W-:Y:S02]  /*82e0*/  @P2 IMAD.MOV.U32 R6, RZ, RZ, R10 ;  /* 0x000000ffff062224 */ /* 0x001fe400078e000a */
[----:B------:R-:W-:-:S05]  /*82f0*/  @P2 IMAD.MOV.U32 R7, RZ, RZ, R11 ;  /* 0x000000ffff072224 */ /* 0x000fca00078e000b */
[----:B------:R0:W-:Y:S02]  /*8300*/  @P2 STG.E.U16 desc[UR46][R6.64+0x50], R46 ;  /* 0x0000502e06002986 */ /* 0x0001e4000c10152e */
[----:B0-----:R-:W-:Y:S02]  /*8310*/  @P0 IMAD.MOV.U32 R6, RZ, RZ, R10 ;  /* 0x000000ffff060224 */ /* 0x001fe400078e000a */
[----:B------:R-:W-:-:S05]  /*8320*/  @P0 IMAD.MOV.U32 R7, RZ, RZ, R11 ;  /* 0x000000ffff070224 */ /* 0x000fca00078e000b */
[----:B------:R0:W-:Y:S01]  /*8330*/  @P0 STG.E.U16 desc[UR46][R6.64+0x52], R47 ;  /* 0x0000522f06000986 */ /* 0x0001e2000c10152e */
[----:B------:R-:W-:-:S03]  /*8340*/  ISETP.GT.AND P0, PT, R0, 0x8, P3 ;  /* 0x000000080000780c */ /* 0x000fc60001f04270 */
[----:B------:R-:W-:Y:S01]  /*8350*/  @P5 STG.E.U16 desc[UR46][R4.64+0x60], R32 ;  /* 0x0000602004005986 */ /* 0x000fe2000c10152e */
[C---:B------:R-:W-:Y:S02]  /*8360*/  ISETP.GT.AND P5, PT, R0.reuse, 0x8, P1 ;  /* 0x000000080000780c */ /* 0x040fe40000fa4270 */
[C---:B------:R-:W-:Y:S01]  /*8370*/  ISETP.GT.AND P1, PT, R3.reuse, 0x39, PT ;  /* 0x000000390300780c */ /* 0x040fe20003f24270 */
[----:B------:R-:W-:Y:S01]  /*8380*/  @P4 STG.E.U16 desc[UR46][R4.64+0x62], R33 ;  /* 0x0000622104004986 */ /* 0x000fe2000c10152e */
[----:B------:R-:W-:Y:S02]  /*8390*/  ISETP.GT.AND P4, PT, R3, 0x38, PT ;  /* 0x000000380300780c */ /* 0x000fe40003f84270 */
[C---:B------:R-:W-:Y:S02]  /*83a0*/  ISETP.GT.AND P3, PT, R0.reuse, RZ, P1 ;  /* 0x000000ff0000720c */ /* 0x040fe40000f64270 */
[C---:B------:R-:W-:Y:S01]  /*83b0*/  ISETP.GT.AND P2, PT, R0.reuse, RZ, P4 ;  /* 0x000000ff0000720c */ /* 0x040fe20002744270 */
[----:B0-----:R-:W-:Y:S01]  /*83c0*/  @P0 IMAD.MOV.U32 R6, RZ, RZ, R10 ;  /* 0x000000ffff060224 */ /* 0x001fe200078e000a */
[----:B------:R-:W-:Y:S01]  /*83d0*/  ISETP.GT.AND P4, PT, R0, 0x8, P4 ;  /* 0x000000080000780c */ /* 0x000fe20002784270 */
[----:B------:R-:W-:-:S05]  /*83e0*/  @P0 IMAD.MOV.U32 R7, RZ, RZ, R11 ;  /* 0x000000ffff070224 */ /* 0x000fca00078e000b */
[----:B------:R0:W-:Y:S01]  /*83f0*/  @P0 STG.E.U16 desc[UR46][R6.64+0x60], R34 ;  /* 0x0000602206000986 */ /* 0x0001e2000c10152e */
[----:B------:R-:W-:-:S06]  /*8400*/  ISETP.GT.AND P0, PT, R3, 0x49, PT ;  /* 0x000000490300780c */ /* 0x000fcc0003f04270 */
[--C-:B------:R-:W-:Y:S02]  /*8410*/  @P4 IMAD.MOV.U32 R2, RZ, RZ, R10.reuse ;  /* 0x000000ffff024224 */ /* 0x100fe400078e000a */
[----:B0-----:R-:W-:Y:S02]  /*8420*/  @P5 IMAD.MOV.U32 R6, RZ, RZ, R10 ;  /* 0x000000ffff065224 */ /* 0x001fe400078e000a */
[----:B------:R-:W-:-:S05]  /*8430*/  @P5 IMAD.MOV.U32 R7, RZ, RZ, R11 ;  /* 0x000000ffff075224 */ /* 0x000fca00078e000b */
[----:B------:R-:W-:Y:S01]  /*8440*/  @P5 STG.E.U16 desc[UR46][R6.64+0x62], R35 ;  /* 0x0000622306005986 */ /* 0x000fe2000c10152e */
[----:B------:R-:W-:Y:S02]  /*8450*/  ISETP.GT.AND P5, PT, R0, 0x8, P1 ;  /* 0x000000080000780c */ /* 0x000fe40000fa4270 */
[C---:B------:R-:W-:Y:S01]  /*8460*/  ISETP.GT.AND P1, PT, R3.reuse, 0x48, PT ;  /* 0x000000480300780c */ /* 0x040fe20003f24270 */
[----:B------:R-:W-:Y:S01]  /*8470*/  @P2 STG.E.U16 desc[UR46][R4.64+0x70], R36 ;  /* 0x0000702404002986 */ /* 0x000fe2000c10152e */
[----:B------:R-:W-:-:S03]  /*8480*/  ISETP.GT.AND P2, PT, R3, 0x41, PT ;  /* 0x000000410300780c */ /* 0x000fc60003f44270 */
[----:B------:R-:W-:Y:S01]  /*8490*/  @P3 STG.E.U16 desc[UR46][R4.64+0x72], R37 ;  /* 0x0000722504003986 */ /* 0x000fe2000c10152e */
[----:B------:R-:W-:Y:S01]  /*84a0*/  ISETP.GT.AND P3, PT, R3, 0x40, PT ;  /* 0x000000400300780c */ /* 0x000fe20003f64270 */
[----:B------:R-:W-:-:S05]  /*84b0*/  @P4 IMAD.MOV.U32 R3, RZ, RZ, R11 ;  /* 0x000000ffff034224 */ /* 0x000fca00078e000b */
[----:B------:R0:W-:Y:S01]  /*84c0*/  @P4 STG.E.U16 desc[UR46][R2.64+0x70], R38 ;  /* 0x0000702602004986 */ /* 0x0001e2000c10152e */
[C---:B------:R-:W-:Y:S02]  /*84d0*/  ISETP.GT.AND P4, PT, R0.reuse, RZ, P2 ;  /* 0x000000ff0000720c */ /* 0x040fe40001784270 */
[----:B------:R-:W-:Y:S01]  /*84e0*/  ISETP.GT.AND P2, PT, R0, 0x8, P2 ;  /* 0x000000080000780c */ /* 0x000fe20001744270 */
[----:B0-----:R-:W-:Y:S02]  /*84f0*/  @P5 IMAD.MOV.U32 R2, RZ, RZ, R10 ;  /* 0x000000ffff025224 */ /* 0x001fe400078e000a */
[----:B------:R-:W-:-:S05]  /*8500*/  @P5 IMAD.MOV.U32 R3, RZ, RZ, R11 ;  /* 0x000000ffff035224 */ /* 0x000fca00078e000b */
[----:B------:R0:W-:Y:S01]  /*8510*/  @P5 STG.E.U16 desc[UR46][R2.64+0x72], R39 ;  /* 0x0000722702005986 */ /* 0x0001e2000c10152e */
[C---:B------:R-:W-:Y:S02]  /*8520*/  ISETP.GT.AND P5, PT, R0.reuse, RZ, P3 ;  /* 0x000000ff0000720c */ /* 0x040fe40001fa4270 */
[----:B------:R-:W-:-:S11]  /*8530*/  ISETP.GT.AND P3, PT, R0, 0x8, P3 ;  /* 0x000000080000780c */ /* 0x000fd60001f64270 */
[----:B0-----:R-:W-:Y:S02]  /*8540*/  @P5 IMAD.MOV.U32 R2, RZ, RZ, R4 ;  /* 0x000000ffff025224 */ /* 0x001fe400078e0004 */
        /* <DEDUP_REMOVED lines=8> */
[----:B------:R-:W-:Y:S01]  /*85d0*/  ISETP.GT.AND P1, PT, R0, 0x8, P1 ;  /* 0x000000080000780c */ /* 0x000fe20000f24270 */
[----:B0-----:R-:W-:Y:S02]  /*85e0*/  @P3 IMAD.MOV.U32 R2, RZ, RZ, R10 ;  /* 0x000000ffff023224 */ /* 0x001fe400078e000a */
[----:B------:R-:W-:-:S05]  /*85f0*/  @P3 IMAD.MOV.U32 R3, RZ, RZ, R11 ;  /* 0x000000ffff033224 */ /* 0x000fca00078e000b */
[----:B------:R0:W-:Y:S02]  /*8600*/  @P3 STG.E.U16 desc[UR46][R2.64+0x80], R26 ;  /* 0x0000801a02003986 */ /* 0x0001e4000c10152e */
[----:B0-----:R-:W-:Y:S02]  /*8610*/  @P2 IMAD.MOV.U32 R2, RZ, RZ, R10 ;  /* 0x000000ffff022224 */ /* 0x001fe400078e000a */
[----:B------:R-:W-:-:S05]  /*8620*/  @P2 IMAD.MOV.U32 R3, RZ, RZ, R11 ;  /* 0x000000ffff032224 */ /* 0x000fca00078e000b */
[----:B------:R0:W-:Y:S02]  /*8630*/  @P2 STG.E.U16 desc[UR46][R2.64+0x82], R27 ;  /* 0x0000821b02002986 */ /* 0x0001e4000c10152e */
[----:B0-----:R-:W-:Y:S02]  /*8640*/  @P4 IMAD.MOV.U32 R2, RZ, RZ, R4 ;  /* 0x000000ffff024224 */ /* 0x001fe400078e0004 */
[----:B------:R-:W-:-:S05]  /*8650*/  @P4 IMAD.MOV.U32 R3, RZ, RZ, R5 ;  /* 0x000000ffff034224 */ /* 0x000fca00078e0005 */
[----:B------:R0:W-:Y:S04]  /*8660*/  @P4 STG.E.U16 desc[UR46][R2.64+0x90], R28 ;  /* 0x0000901c02004986 */ /* 0x0001e8000c10152e */
[----:B------:R1:W-:Y:S01]  /*8670*/  @P5 STG.E.U16 desc[UR46][R4.64+0x92], R29 ;  /* 0x0000921d04005986 */ /* 0x0003e2000c10152e */
[----:B0-----:R-:W-:Y:S02]  /*8680*/  @P1 IMAD.MOV.U32 R2, RZ, RZ, R10 ;  /* 0x000000ffff021224 */ /* 0x001fe400078e000a */
[----:B------:R-:W-:-:S05]  /*8690*/  @P1 IMAD.MOV.U32 R3, RZ, RZ, R11 ;  /* 0x000000ffff031224 */ /* 0x000fca00078e000b */
[----:B------:R1:W-:Y:S04]  /*86a0*/  @P1 STG.E.U16 desc[UR46][R2.64+0x90], R30 ;  /* 0x0000901e02001986 */ /* 0x0003e8000c10152e */
[----:B------:R1:W-:Y:S02]  /*86b0*/  @P0 STG.E.U16 desc[UR46][R10.64+0x92], R31 ;  /* 0x0000921f0a000986 */ /* 0x0003e4000c10152e */
.L_x_110:
[----:B------:R-:W-:Y:S05]  /*86c0*/  BSYNC B0 ;  /* 0x0000000000007941 */ /* 0x000fea0003800000 */
.L_x_32:
[----:B01----:R-:W2:Y:S01]  /*86d0*/  LDL.64 R2, [R1] ;  /* 0x0000000001027983 */ /* 0x003ea20000100a00 */
[----:B------:R-:W-:Y:S01]  /*86e0*/  ULDC.64 UR4, c[0x0][0x650] ;  /* 0x0001940000047ab9 */ /* 0x000fe20000000a00 */
[----:B------:R0:W-:Y:S01]  /*86f0*/  SYNCS.ARRIVE.TRANS64.A1T0 RZ, [R72+UR42], RZ ;  /* 0x000000ff48ff79a7 */ /* 0x0001e2000810002a */
[----:B------:R-:W-:Y:S01]  /*8700*/  PRMT R0, RZ, 0x7610, R0 ;  /* 0x00007610ff007816 */ /* 0x000fe20000000000 */
[----:B-----5:R-:W-:Y:S02]  /*8710*/  IMAD.MOV.U32 R19, RZ, RZ, -0x1 ;  /* 0xffffffffff137424 */ /* 0x020fe400078e00ff */
[----:B------:R-:W-:Y:S01]  /*8720*/  IMAD.MOV.U32 R22, RZ, RZ, -0x1 ;  /* 0xffffffffff167424 */ /* 0x000fe200078e00ff */
[----:B--2---:R-:W-:-:S04]  /*8730*/  LEA R18, P0, R2, R18, 0x1 ;  /* 0x0000001202127211 */ /* 0x004fc800078008ff */
[----:B------:R-:W-:Y:S01]  /*8740*/  LEA.HI.X R17, R2, R17, R23, 0x1, P0 ;  /* 0x0000001102117211 */ /* 0x000fe200000f0c17 */
[----:B------:R-:W-:Y:S01]  /*8750*/  IMAD.MOV.U32 R2, RZ, RZ, -0x1 ;  /* 0xffffffffff027424 */ /* 0x000fe200078e00ff */
[----:B------:R-:W-:-:S04]  /*8760*/  ISETP.GE.U32.AND P0, PT, R18, UR4, PT ;  /* 0x0000000412007c0c */ /* 0x000fc8000bf06070 */
[----:B------:R-:W-:-:S13]  /*8770*/  ISETP.GE.U32.AND.EX P0, PT, R17, UR5, PT, P0 ;  /* 0x0000000511007c0c */ /* 0x000fda000bf06100 */
[----:B0-----:R-:W-:Y:S05]  /*8780*/  @P0 BRA `(.L_x_111) ;  /* 0x0000000400700947 */ /* 0x001fea0003800000 */
[----:B------:R-:W0:Y:S01]  /*8790*/  S2R R10, SR_CTAID.X ;  /* 0x00000000000a7919 */ /* 0x000e220000002500 */
[----:B---34-:R-:W1:Y:S01]  /*87a0*/  LDC.64 R8, c[0x0][0x628] ;  /* 0x00018a00ff087b82 */ /* 0x018e620000000a00 */
[----:B------:R-:W-:Y:S01]  /*87b0*/  ULDC UR4, c[0x0][0x150] ;  /* 0x0000540000047ab9 */ /* 0x000fe20000000800 */
[----:B------:R-:W-:Y:S01]  /*87c0*/  IMAD.MOV.U32 R6, RZ, RZ, R18 ;  /* 0x000000ffff067224 */ /* 0x000fe200078e0012 */
[----:B------:R-:W2:Y:S01]  /*87d0*/  S2R R20, SR_CTAID.Y ;  /* 0x0000000000147919 */ /* 0x000ea20000002600 */
[----:B------:R-:W-:-:S04]  /*87e0*/  IMAD.MOV.U32 R7, RZ, RZ, R17 ;  /* 0x000000ffff077224 */ /* 0x000fc800078e0011 */
[----:B------:R-:W3:Y:S08]  /*87f0*/  LDC R15, c[0x0][0x144] ;  /* 0x00005100ff0f7b82 */ /* 0x000ef00000000800 */
[----:B------:R-:W4:Y:S08]  /*8800*/  LDC R0, c[0x0][0x630] ;  /* 0x00018c00ff007b82 */ /* 0x000f300000000800 */
[----:B------:R-:W2:Y:S01]  /*8810*/  LDC.64 R12, c[0x0][0x620] ;  /* 0x00018800ff0c7b82 */ /* 0x000ea20000000a00 */
[----:B-1----:R-:W-:-:S04]  /*8820*/  ISETP.NE.U32.AND P0, PT, R8, RZ, PT ;  /* 0x000000ff0800720c */ /* 0x002fc80003f05070 */
[----:B------:R-:W-:Y:S02]  /*8830*/  ISETP.NE.AND.EX P0, PT, R9, RZ, PT, P0 ;  /* 0x000000ff0900720c */ /* 0x000fe40003f05300 */
[----:B0-----:R-:W-:-:S05]  /*8840*/  I2FP.F32.U32 R2, R10 ;  /* 0x0000000a00027245 */ /* 0x001fca0000201000 */
[----:B------:R-:W-:-:S04]  /*8850*/  FMUL R2, R2, UR4 ;  /* 0x0000000402027c20 */ /* 0x000fc80008400000 */
[----:B------:R0:W1:Y:S02]  /*8860*/  F2I.U32.TRUNC.NTZ R14, R2 ;  /* 0x00000002000e7305 */ /* 0x000064000020f000 */
[----:B---34-:R-:W-:Y:S05]  /*8870*/  @!P0 BRA `(.L_x_112) ;  /* 0x0000000000288947 */ /* 0x018fea0003800000 */
[----:B------:R-:W3:Y:S02]  /*8880*/  LDC R3, c[0x0][0x634] ;  /* 0x00018d00ff037b82 */ /* 0x000ee40000000800 */
[----:B---3--:R-:W-:-:S05]  /*8890*/  IADD3 R7, P0, R18, R3, RZ ;  /* 0x0000000312077210 */ /* 0x008fca0007f1e0ff */
[----:B------:R-:W-:-:S04]  /*88a0*/  IMAD.X R11, RZ, RZ, R17, P0 ;  /* 0x000000ffff0b7224 */ /* 0x000fc800000e0611 */
[----:B0-----:R-:W-:-:S04]  /*88b0*/  IMAD.WIDE.U32 R2, R11, R8, RZ ;  /* 0x000000080b027225 */ /* 0x001fc800078e00ff */
[----:B------:R-:W-:-:S04]  /*88c0*/  IMAD.WIDE.U32 R4, P0, R7, R9, R2 ;  /* 0x0000000907047225 */ /* 0x000fc80007800002 */
[----:B------:R-:W-:-:S04]  /*88d0*/  IMAD.WIDE.U32 R2, R7, R8, RZ ;  /* 0x0000000807027225 */ /* 0x000fc800078e00ff */
[----:B------:R-:W-:Y:S01]  /*88e0*/  IMAD.X R7, RZ, RZ, RZ, P0 ;  /* 0x000000ffff077224 */ /* 0x000fe200000e06ff */
[----:B------:R-:W-:Y:S01]  /*88f0*/  IADD3 RZ, P0, R3, R4, RZ ;  /* 0x0000000403ff7210 */ /* 0x000fe20007f1e0ff */
[----:B------:R-:W-:-:S04]  /*8900*/  IMAD.MOV.U32 R6, RZ, RZ, R5 ;  /* 0x000000ffff067224 */ /* 0x000fc800078e0005 */
[----:B------:R-:W-:-:S08]  /*8910*/  IMAD.WIDE.U32.X R6, R11, R9, R6, P0 ;  /* 0x000000090b067225 */ /* 0x000fd000000e0406 */
.L_x_112:
[----:B------:R-:W3:Y:S01]  /*8920*/  LDC.64 R26, c[0x0][0x640] ;  /* 0x00019000ff1a7b82 */ /* 0x000ee20000000a00 */
[-C--:B------:R-:W-:Y:S01]  /*8930*/  SHF.R.U64 R11, R6, R0.reuse, R7 ;  /* 0x00000000060b7219 */ /* 0x080fe20000001207 */
[----:B------:R-:W-:Y:S01]  /*8940*/  IMAD.MOV.U32 R19, RZ, RZ, R17 ;  /* 0x000000ffff137224 */ /* 0x000fe200078e0011 */
[----:B------:R-:W-:Y:S01]  /*8950*/  SHF.R.U32.HI R0, RZ, R0, R7 ;  /* 0x00000000ff007219 */ /* 0x000fe20000011607 */
[----:B-1----:R-:W-:Y:S01]  /*8960*/  IMAD.MOV R14, RZ, RZ, -R14 ;  /* 0x000000ffff0e7224 */ /* 0x002fe200078e0a0e */
[----:B------:R-:W-:Y:S01]  /*8970*/  IADD3 R5, P0, RZ, -R11, RZ ;  /* 0x8000000bff057210 */ /* 0x000fe20007f1e0ff */
[----:B------:R-:W-:Y:S01]  /*8980*/  ULDC UR4, c[0x0][0x154] ;  /* 0x0000550000047ab9 */ /* 0x000fe20000000800 */
[----:B------:R-:W-:Y:S01]  /*8990*/  IMAD.MOV.U32 R7, RZ, RZ, 0x1 ;  /* 0x00000001ff077424 */ /* 0x000fe200078e00ff */
[----:B------:R-:W1:Y:S01]  /*89a0*/  LDC R4, c[0x0][0x618] ;  /* 0x00018600ff047b82 */ /* 0x000e620000000800 */
[----:B------:R-:W-:Y:S02]  /*89b0*/  IMAD R22, R15, R14, R10 ;  /* 0x0000000e0f167224 */ /* 0x000fe400078e020a */
[----:B------:R-:W-:-:S04]  /*89c0*/  IMAD.X R3, RZ, RZ, ~R0, P0 ;  /* 0x000000ffff037224 */ /* 0x000fc800000e0e00 */
[-C--:B--2---:R-:W-:Y:S01]  /*89d0*/  IMAD R0, R3, R12.reuse, RZ ;  /* 0x0000000c03007224 */ /* 0x084fe200078e02ff */
[----:B------:R-:W2:Y:S01]  /*89e0*/  LDC R6, c[0x0][0x608] ;  /* 0x00018200ff067b82 */ /* 0x000ea20000000800 */
[----:B0-----:R-:W-:-:S04]  /*89f0*/  IMAD.WIDE.U32 R2, R5, R12, R18 ;  /* 0x0000000c05027225 */ /* 0x001fc800078e0012 */
[----:B------:R-:W-:Y:S01]  /*8a00*/  IMAD R5, R5, R13, R0 ;  /* 0x0000000d05057224 */ /* 0x000fe200078e0200 */
[----:B------:R-:W-:Y:S02]  /*8a10*/  I2FP.F32.U32 R0, R20 ;  /* 0x0000001400007245 */ /* 0x000fe40000201000 */
[----:B------:R-:W0:Y:S01]  /*8a20*/  LDC R24, c[0x0][0x658] ;  /* 0x00019600ff187b82 */ /* 0x000e220000000800 */
[----:B------:R-:W-:Y:S01]  /*8a30*/  IMAD.IADD R3, R3, 0x1, R5 ;  /* 0x0000000103037824 */ /* 0x000fe200078e0205 */
[----:B---3--:R-:W-:Y:S01]  /*8a40*/  ISETP.NE.U32.AND P0, PT, R26, RZ, PT ;  /* 0x000000ff1a00720c */ /* 0x008fe20003f05070 */
[----:B------:R-:W-:Y:S01]  /*8a50*/  FMUL R0, R0, UR4 ;  /* 0x0000000400007c20 */ /* 0x000fe20008400000 */
[----:B------:R-:W-:Y:S02]  /*8a60*/  IMAD.MOV.U32 R5, RZ, RZ, -0x1 ;  /* 0xffffffffff057424 */ /* 0x000fe400078e00ff */
[----:B------:R-:W-:Y:S01]  /*8a70*/  ISETP.NE.AND.EX P0, PT, R27, RZ, PT, P0 ;  /* 0x000000ff1b00720c */ /* 0x000fe20003f05300 */
[----:B------:R3:W4:Y:S01]  /*8a80*/  F2I.U32.TRUNC.NTZ R12, R0 ;  /* 0x00000000000c7305 */ /* 0x000722000020f000 */
[----:B------:R-:W3:Y:S01]  /*8a90*/  LDC R15, c[0x0][0x148] ;  /* 0x00005200ff0f7b82 */ /* 0x000ee20000000800 */
[----:B-1----:R-:W-:-:S02]  /*8aa0*/  SHF.R.U64 R10, R2, R4, R3 ;  /* 0x00000004020a7219 */ /* 0x002fc40000001203 */
[----:B------:R-:W-:-:S05]  /*8ab0*/  SHF.R.U32.HI R3, RZ, R4, R3 ;  /* 0x00000004ff037219 */ /* 0x000fca0000011603 */
[----:B------:R-:W1:Y:S01]  /*8ac0*/  LDC R14, c[0x0][0x600] ;  /* 0x00018000ff0e7b82 */ /* 0x000e620000000800 */
[-CC-:B--2---:R-:W-:Y:S02]  /*8ad0*/  SHF.R.U64 R8, R10, R6.reuse, R3.reuse ;  /* 0x000000060a087219 */ /* 0x184fe40000001203 */
[----:B------:R-:W-:-:S05]  /*8ae0*/  SHF.R.U32.HI R3, RZ, R6, R3 ;  /* 0x00000006ff037219 */ /* 0x000fca0000011603 */
[----:B------:R-:W2:Y:S01]  /*8af0*/  LDC R21, c[0x0][0x648] ;  /* 0x00019200ff157b82 */ /* 0x000ea20000000800 */
[-CC-:B0-----:R-:W-:Y:S02]  /*8b00*/  SHF.R.U64 R13, R8, R24.reuse, R3.reuse ;  /* 0x00000018080d7219 */ /* 0x181fe40000001203 */
[-C--:B------:R-:W-:Y:S02]  /*8b10*/  SHF.L.U32 R5, R5, R24.reuse, RZ ;  /* 0x0000001805057219 */ /* 0x080fe400000006ff */
[-C--:B------:R-:W-:Y:S01]  /*8b20*/  SHF.R.U32.HI R3, RZ, R24.reuse, R3 ;  /* 0x00000018ff037219 */ /* 0x080fe20000011603 */
[----:B------:R-:W-:Y:S01]  /*8b30*/  IMAD.MOV.U32 R2, RZ, RZ, R13 ;  /* 0x000000ffff027224 */ /* 0x000fe200078e000d */
[----:B------:R-:W-:Y:S01]  /*8b40*/  SHF.L.U32 R24, R7, R24, RZ ;  /* 0x0000001807187219 */ /* 0x000fe200000006ff */
[----:B------:R-:W0:Y:S01]  /*8b50*/  LDC R25, c[0x0][0x638] ;  /* 0x00018e00ff197b82 */ /* 0x000e220000000800 */
[----:B------:R-:W-:-:S07]  /*8b60*/  LOP3.LUT R19, RZ, R5, RZ, 0x33, !PT ;  /* 0x00000005ff137212 */ /* 0x000fce00078e33ff */
[----:B------:R-:W0:Y:S01]  /*8b70*/  LDC R28, c[0x0][0x610] ;  /* 0x00018400ff1c7b82 */ /* 0x000e220000000800 */
[----:B----4-:R-:W-:Y:S05]  /*8b80*/  @!P0 BRA `(.L_x_113) ;  /* 0x0000000000288947 */ /* 0x010fea0003800000 */
[----:B---3--:R-:W3:Y:S02]  /*8b90*/  LDC R0, c[0x0][0x64c] ;  /* 0x00019300ff007b82 */ /* 0x008ee40000000800 */
[----:B---3--:R-:W-:-:S05]  /*8ba0*/  IADD3 R7, P0, R13, R0, RZ ;  /* 0x000000000d077210 */ /* 0x008fca0007f1e0ff */
        /* <DEDUP_REMOVED lines=8> */
.L_x_113:
[----:B------:R-:W4:Y:S01]  /*8c30*/  LDC R4, c[0x0][0x65c] ;  /* 0x00019700ff047b82 */ /* 0x000f220000000800 */
[----:B--23--:R-:W-:Y:S01]  /*8c40*/  SHF.R.U64 R0, R2, R21, R3 ;  /* 0x0000001502007219 */ /* 0x00cfe20000001203 */
[----:B-1----:R-:W-:Y:S01]  /*8c50*/  VIADD R3, R14, 0xffffffff ;  /* 0xffffffff0e037836 */ /* 0x002fe20000000000 */
[----:B------:R-:W-:Y:S01]  /*8c60*/  LOP3.LUT R19, R8, R19, RZ, 0xc0, !PT ;  /* 0x0000001308137212 */ /* 0x000fe200078ec0ff */
[----:B------:R-:W-:Y:S02]  /*8c70*/  IMAD.MOV R12, RZ, RZ, -R12 ;  /* 0x000000ffff0c7224 */ /* 0x000fe400078e0a0c */
[----:B------:R-:W-:Y:S01]  /*8c80*/  IMAD.MOV R2, RZ, RZ, -R0 ;  /* 0x000000ffff027224 */ /* 0x000fe200078e0a00 */
[----:B------:R-:W-:Y:S01]  /*8c90*/  LOP3.LUT R3, R10, R3, RZ, 0xc0, !PT ;  /* 0x000000030a037212 */ /* 0x000fe200078ec0ff */
[----:B------:R-:W-:Y:S02]  /*8ca0*/  IMAD R19, R24, R0, R19 ;  /* 0x0000000018137224 */ /* 0x000fe400078e0213 */
[----:B0-----:R-:W-:-:S04]  /*8cb0*/  IMAD R0, R2, R25, R13 ;  /* 0x0000001902007224 */ /* 0x001fc800078e020d */
[----:B------:R-:W-:Y:S01]  /*8cc0*/  IMAD R2, R0, R14, R3 ;  /* 0x0000000e00027224 */ /* 0x000fe200078e0203 */
[----:B----4-:R-:W-:Y:S01]  /*8cd0*/  ISETP.NE.AND P0, PT, R4, 0x1, PT ;  /* 0x000000010400780c */ /* 0x010fe20003f05270 */
[----:B------:R-:W-:-:S05]  /*8ce0*/  IMAD.MOV.U32 R4, RZ, RZ, 0x1 ;  /* 0x00000001ff047424 */ /* 0x000fca00078e00ff */
[----:B------:R-:W-:-:S07]  /*8cf0*/  PRMT R0, R4, 0x7610, R0 ;  /* 0x0000761004007816 */ /* 0x000fce0000000000 */
[----:B------:R-:W-:-:S04]  /*8d00*/  @P0 IMAD R22, R15, R12, R20 ;  /* 0x0000000c0f160224 */ /* 0x000fc800078e0214 */
[----:B------:R-:W-:-:S05]  /*8d10*/  IMAD R19, R19, R28, R22 ;  /* 0x0000001c13137224 */ /* 0x000fca00078e0216 */
[----:B------:R-:W-:Y:S02]  /*8d20*/  SEL R22, R2, R19, !P0 ;  /* 0x0000001302167207 */ /* 0x000fe40004000000 */
[----:B------:R-:W-:Y:S01]  /*8d30*/  SEL R19, R19, R2, !P0 ;  /* 0x0000000213137207 */ /* 0x000fe20004000000 */
[----:B------:R-:W-:-:S07]  /*8d40*/  IMAD.MOV.U32 R2, RZ, RZ, R11 ;  /* 0x000000ffff027224 */ /* 0x000fce00078e000b */
.L_x_111:
[----:B------:R-:W-:Y:S02]  /*8d50*/  LOP3.LUT P0, RZ, R0, 0xff, RZ, 0xc0, !PT ;  /* 0x000000ff00ff7812 */ /* 0x000fe4000780c0ff */
[----:B------:R-:W-:-:S11]  /*8d60*/  LOP3.LUT R81, R81, 0x1, RZ, 0x3c, !PT ;  /* 0x0000000151517812 */ /* 0x000fd600078e3cff */
[----:B------:R-:W-:Y:S05]  /*8d70*/  @P0 BRA `(.L_x_114) ;  /* 0xffffff8400c40947 */ /* 0x000fea000383ffff */
[----:B------:R-:W-:Y:S05]  /*8d80*/  EXIT ;  /* 0x000000000000794d */ /* 0x000fea0003800000 */
.L_x_13:
[----:B------:R-:W-:-:S08]  /*8d90*/  ISETP.NE.AND P0, PT, R0, RZ, PT ;  /* 0x000000ff0000720c */ /* 0x000fd00003f05270 */
[----:B0-----:R-:W0:-:S00]  /*8da0*/  USETMAXREG.DEALLOC.CTAPOOL 0x28 ;  /* 0x00000028000079c8 */ /* 0x001e0000080e0500 */
[----:B------:R-:W-:Y:S05]  /*8db0*/  @P0 EXIT ;  /* 0x000000000000094d */ /* 0x000fea0003800000 */
[----:B0-----:R-:W-:Y:S01]  /*8dc0*/  LOP3.LUT P0, RZ, R8, 0xff, RZ, 0xc0, !PT ;  /* 0x000000ff08ff7812 */ /* 0x001fe2000780c0ff */
[----:B------:R-:W-:Y:S02]  /*8dd0*/  IMAD.MOV.U32 R0, RZ, RZ, 0x1 ;  /* 0x00000001ff007424 */ /* 0x000fe400078e00ff */
[----:B------:R-:W-:-:S10]  /*8de0*/  IMAD.MOV.U32 R7, RZ, RZ, RZ ;  /* 0x000000ffff077224 */ /* 0x000fd400078e00ff */
[----:B------:R-:W-:Y:S05]  /*8df0*/  @!P0 BRA `(.L_x_115) ;  /* 0x0000000c00a48947 */ /* 0x000fea0003800000 */
[----:B------:R-:W-:Y:S01]  /*8e00*/  LOP3.LUT P0, RZ, R4, 0x1f, RZ, 0xc0, !PT ;  /* 0x0000001f04ff7812 */ /* 0x000fe2000780c0ff */
[----:B------:R-:W-:Y:S01]  /*8e10*/  ULDC UR21, c[0x0][0x658] ;  /* 0x0001960000157ab9 */ /* 0x000fe20000000800 */
[----:B------:R-:W-:Y:S01]  /*8e20*/  UMOV UR4, 0xffffffff ;  /* 0xffffffff00047882 */ /* 0x000fe20000000000 */
[----:B------:R-:W-:Y:S01]  /*8e30*/  BSSY B0, `(.L_x_115) ;  /* 0x00000e5000007945 */ /* 0x000fe20003800000 */
[----:B------:R-:W-:Y:S01]  /*8e40*/  USHF.L.U32 UR4, UR4, UR21, URZ ;  /* 0x0000001504047299 */ /* 0x000fe2000800063f */
[C---:B------:R-:W-:Y:S01]  /*8e50*/  ISETP.NE.AND P2, PT, R3.reuse, RZ, PT ;  /* 0x000000ff0300720c */ /* 0x040fe20003f45270 */
[----:B------:R-:W-:Y:S01]  /*8e60*/  IMAD.MOV.U32 R8, RZ, RZ, 0x1 ;  /* 0x00000001ff087424 */ /* 0x000fe200078e00ff */
[----:B------:R-:W-:Y:S01]  /*8e70*/  ISETP.NE.OR P0, PT, R3, RZ, !P0 ;  /* 0x000000ff0300720c */ /* 0x000fe20004705670 */
[----:B------:R-:W-:Y:S01]  /*8e80*/  IMAD.MOV.U32 R0, RZ, RZ, 0x1 ;  /* 0x00000001ff007424 */ /* 0x000fe200078e00ff */
[----:B------:R-:W-:Y:S01]  /*8e90*/  LOP3.LUT R6, R16, 0x2, RZ, 0xfc, !PT ;  /* 0x0000000210067812 */ /* 0x000fe200078efcff */
[----:B------:R-:W-:Y:S01]  /*8ea0*/  IMAD.MOV.U32 R7, RZ, RZ, RZ ;  /* 0x000000ffff077224 */ /* 0x000fe200078e00ff */
[----:B------:R-:W-:Y:S01]  /*8eb0*/  ULDC UR13, c[0x0][0x600] ;  /* 0x00018000000d7ab9 */ /* 0x000fe20000000800 */
[----:B------:R-:W-:Y:S01]  /*8ec0*/  UMOV UR5, 0x1 ;  /* 0x0000000100057882 */ /* 0x000fe20000000000 */
[----:B------:R-:W-:-:S02]  /*8ed0*/  UIADD3 UR30, UR37, 0x1, URZ ;  /* 0x00000001251e7890 */ /* 0x000fc4000fffe03f */
[----:B------:R-:W-:Y:S02]  /*8ee0*/  UIADD3 UR13, UR13, -0x1, URZ ;  /* 0xffffffff0d0d7890 */ /* 0x000fe4000fffe03f */
[----:B------:R-:W-:Y:S02]  /*8ef0*/  USHF.L.U32 UR21, UR5, UR21, URZ ;  /* 0x0000001505157299 */ /* 0x000fe4000800063f */
[----:B------:R-:W-:Y:S01]  /*8f00*/  ULOP3.LUT UR29, URZ, UR4, URZ, 0x33, !UPT ;  /* 0x000000043f1d7292 */ /* 0x000fe2000f8e333f */
[----:B------:R-:W-:-:S11]  /*8f10*/  ULDC.64 UR22, c[0x0][0x198] ;  /* 0x0000660000167ab9 */ /* 0x000fd60000000a00 */
.L_x_127:
[----:B------:R-:W-:-:S03]  /*8f20*/  UMOV UR4, 0xffffffff ;  /* 0xffffffff00047882 */ /* 0x000fc60000000000 */
[----:B------:R-:W-:Y:S05]  /*8f30*/  BRA.DIV UR4, `(.L_x_116) ;  /* 0x0000001204447947 */ /* 0x000fea000b800000 */
[----:B------:R-:W-:-:S13]  /*8f40*/  ELECT P6, URZ, PT ;  /* 0x00000000003f782f */ /* 0x000fda00038c0000 */
.L_x_139:
[----:B------:R-:W0:Y:S01]  /*8f50*/  LDC R3, c[0x0][0x28c] ;  /* 0x0000a300ff037b82 */ /* 0x000e220000000800 */
[----:B------:R-:W-:Y:S01]  /*8f60*/  BSSY B1, `(.L_x_117) ;  /* 0x0000059000017945 */ /* 0x000fe20003800000 */
[----:B0-----:R-:W-:-:S13]  /*8f70*/  ISETP.LT.OR P6, PT, R3, 0x1, !P6 ;  /* 0x000000010300780c */ /* 0x001fda00077c1670 */
[----:B------:R-:W-:Y:S05]  /*8f80*/  @P6 BRA `(.L_x_118) ;  /* 0x0000000400586947 */ /* 0x000fea0003800000 */
[----:B------:R-:W-:Y:S02]  /*8f90*/  IMAD.SHL.U32 R19, R19, 0x40, RZ ;  /* 0x0000004013137824 */ /* 0x000fe400078e00ff */
[----:B------:R-:W-:Y:S02]  /*8fa0*/  IMAD R22, R22, 0x50, RZ ;  /* 0x0000005016167824 */ /* 0x000fe400078e02ff */
[----:B------:R-:W-:Y:S02]  /*8fb0*/  IMAD.MOV.U32 R12, RZ, RZ, RZ ;  /* 0x000000ffff0c7224 */ /* 0x000fe400078e00ff */
[----:B------:R-:W-:Y:S02]  /*8fc0*/  IMAD.U32 R13, RZ, RZ, UR30 ;  /* 0x0000001eff0d7e24 */ /* 0x000fe4000f8e00ff */
[----:B------:R-:W-:Y:S02]  /*8fd0*/  IMAD.MOV.U32 R3, RZ, RZ, R0 ;  /* 0x000000ffff037224 */ /* 0x000fe400078e0000 */
[----:B------:R-:W-:-:S07]  /*8fe0*/  IMAD.MOV.U32 R4, RZ, RZ, R7 ;  /* 0x000000ffff047224 */ /* 0x000fce00078e0007 */
.L_x_122:
[----:B------:R-:W0:Y:S01]  /*8ff0*/  S2R R10, SR_CgaCtaId ;  /* 0x00000000000a7919 */ /* 0x000e220000008800 */
[----:B------:R-:W-:Y:S01]  /*9000*/  MOV R5, 0x400 ;  /* 0x0000040000057802 */ /* 0x000fe20000000f00 */
[----:B------:R-:W1:Y:S03]  /*9010*/  @!P2 LDC R9, c[0x0][0x500] ;  /* 0x00014000ff09ab82 */ /* 0x000e660000000800 */
[----:B0-----:R-:W-:Y:S02]  /*9020*/  LEA R11, R10, R5, 0x18 ;  /* 0x000000050a0b7211 */ /* 0x001fe400078ec0ff */
[----:B------:R-:W-:-:S03]  /*9030*/  SHF.L.U32 R5, R3, 0x1f, RZ ;  /* 0x0000001f03057819 */ /* 0x000fc600000006ff */
[----:B------:R-:W-:-:S04]  /*9040*/  IMAD R10, R4, 0x8, R11 ;  /* 0x00000008040a7824 */ /* 0x000fc800078e020b */
[----:B------:R-:W0:Y:S02]  /*9050*/  SYNCS.PHASECHK.TRANS64.TRYWAIT P1, [R10+URZ+0x18], R5 ;  /* 0x000018050a0075a7 */ /* 0x000e24000802017f */
[----:B01----:R-:W-:Y:S05]  /*9060*/  @!P1 BRA `(.L_x_119) ;  /* 0x0000001000189947 */ /* 0x003fea0003800000 */
.L_x_140:
[----:B0-----:R-:W-:Y:S01]  /*9070*/  PRMT R5, R6, 0x9910, RZ ;  /* 0x0000991006057816 */ /* 0x001fe200000000ff */
[----:B------:R0:W-:Y:S03]  /*9080*/  @!P2 SYNCS.ARRIVE.TRANS64 RZ, [R10+URZ], R9 ;  /* 0x000000090affa9a7 */ /* 0x0001e6000800003f */
[----:B------:R-:W-:-:S13]  /*9090*/  ISETP.NE.AND P1, PT, R5, 0x2, PT ;  /* 0x000000020500780c */ /* 0x000fda0003f25270 */
[----:B0-----:R-:W-:Y:S05]  /*90a0*/  @P1 BRA `(.L_x_120) ;  /* 0x0000000000041947 */ /* 0x001fea0003800000 */
[----:B------:R-:W-:Y:S01]  /*90b0*/  BPT.TRAP 0x1 ;  /* 0x000000040000795c */ /* 0x000fe20000300000 */
.L_x_120:
[----:B------:R-:W-:Y:S05]  /*90c0*/  @P0 BRA `(.L_x_121) ;  /* 0x0000000000040947 */ /* 0x000fea0003800000 */
[----:B------:R-:W-:Y:S01]  /*90d0*/  BPT.TRAP 0x1 ;  /* 0x000000040000795c */ /* 0x000fe20000300000 */
.L_x_121:
[--C-:B------:R-:W-:Y:S01]  /*90e0*/  IMAD R5, R4, 0x8000, R11.reuse ;  /* 0x0000800004057824 */ /* 0x100fe200078e020b */
[----:B------:R-:W-:Y:S01]  /*90f0*/  R2UR UR10, R12 ;  /* 0x000000000c0a72ca */ /* 0x000fe200000e0000 */
[----:B------:R-:W-:Y:S01]  /*9100*/  IMAD R11, R4, 0xa000, R11 ;  /* 0x0000a000040b7824 */ /* 0x000fe200078e020b */
[----:B------:R-:W-:Y:S01]  /*9110*/  R2UR UR9, R10 ;  /* 0x000000000a0972ca */ /* 0x000fe200000e0000 */
[----:B------:R-:W-:Y:S01]  /*9120*/  UIADD3 UR14, UP0, UR22, 0xf0, URZ ;  /* 0x000000f0160e7890 */ /* 0x000fe2000ff1e03f */
[----:B------:R-:W-:Y:S01]  /*9130*/  R2UR UR40, R5 ;  /* 0x00000000052872ca */ /* 0x000fe200000e0000 */
[----:B------:R-:W-:Y:S01]  /*9140*/  VIADD R13, R13, 0xffffffff ;  /* 0xffffffff0d0d7836 */ /* 0x000fe20000000000 */
[----:B------:R-:W-:Y:S01]  /*9150*/  R2UR UR18, R11 ;  /* 0x000000000b1272ca */ /* 0x000fe200000e0000 */
[----:B------:R-:W-:Y:S01]  /*9160*/  UIADD3.X UR15, URZ, UR23, URZ, UP0, !UPT ;  /* 0x000000173f0f7290 */ /* 0x000fe200087fe43f */
[----:B------:R-:W-:Y:S01]  /*9170*/  R2UR UR11, R19 ;  /* 0x00000000130b72ca */ /* 0x000fe200000e0000 */
[----:B------:R-:W-:Y:S01]  /*9180*/  UIADD3 UR6, UP1, UR22, 0x1f0, URZ ;  /* 0x000001f016067890 */ /* 0x000fe2000ff3e03f */
[----:B------:R-:W-:Y:S01]  /*9190*/  R2UR UR12, R2 ;  /* 0x00000000020c72ca */ /* 0x000fe200000e0000 */
[----:B------:R-:W-:Y:S01]  /*91a0*/  UMOV UR4, 0x0 ;  /* 0x0000000000047882 */ /* 0x000fe20000000000 */
[----:B------:R-:W-:Y:S01]  /*91b0*/  R2UR UR35, R22 ;  /* 0x00000000162372ca */ /* 0x000fe200000e0000 */
[----:B------:R-:W-:Y:S01]  /*91c0*/  UIADD3 UR58, UR10, 0x40, URZ ;  /* 0x000000400a3a7890 */ /* 0x000fe2000fffe03f */
[----:B------:R-:W-:Y:S01]  /*91d0*/  ISETP.GT.AND P3, PT, R13, 0x1, PT ;  /* 0x000000010d00780c */ /* 0x000fe20003f64270 */
[----:B------:R-:W-:Y:S01]  /*91e0*/  UIADD3 UR50, UR10, 0x80, URZ ;  /* 0x000000800a327890 */ /* 0x000fe2000fffe03f */
[----:B------:R-:W-:Y:S01]  /*91f0*/  VIADD R4, R4, 0x1 ;  /* 0x0000000104047836 */ /* 0x000fe20000000000 */
[----:B------:R-:W-:Y:S01]  /*9200*/  UIADD3 UR8, UR40, 0x100, URZ ;  /* 0x0000010028087890 */ /* 0x000fe2000fffe03f */
[----:B------:R-:W-:Y:S01]  /*9210*/  VIADD R12, R12, 0x100 ;  /* 0x000001000c0c7836 */ /* 0x000fe20000000000 */
[----:B------:R-:W-:-:S02]  /*9220*/  UIADD3 UR56, UR40, 0x2100, URZ ;  /* 0x0000210028387890 */ /* 0x000fc4000fffe03f */
[----:B------:R-:W-:Y:S01]  /*9230*/  UIADD3 UR48, UR40, 0x4100, URZ ;  /* 0x0000410028307890 */ /* 0x000fe2000fffe03f */
[C---:B------:R-:W-:Y:S01]  /*9240*/  ISETP.NE.AND P1, PT, R4.reuse, 0x3, PT ;  /* 0x000000030400780c */ /* 0x040fe20003f25270 */
[----:B------:R-:W-:Y:S02]  /*9250*/  UIADD3 UR42, UR10, 0xc0, URZ ;  /* 0x000000c00a2a7890 */ /* 0x000fe4000fffe03f */
[----:B------:R-:W-:Y:S01]  /*9260*/  UIADD3 UR40, UR40, 0x6100, URZ ;  /* 0x0000610028287890 */ /* 0x000fe2000fffe03f */
[----:B------:R-:W-:Y:S01]  /*9270*/  SEL R10, RZ, 0x1, P1 ;  /* 0x00000001ff0a7807 */ /* 0x000fe20000800000 */
[----:B------:R-:W-:Y:S01]  /*9280*/  UMOV UR5, 0x10000000 ;  /* 0x1000000000057882 */ /* 0x000fe20000000000 */
[----:B------:R-:W-:Y:S01]  /*9290*/  UIADD3.X UR7, URZ, UR23, URZ, UP1, !UPT ;  /* 0x000000173f077290 */ /* 0x000fe20008ffe43f */
[----:B------:R0:W-:Y:S01]  /*92a0*/  UTMALDG.3D [UR8], [UR14], desc[UR4] ;  /* 0x000004080e0075b4 */ /* 0x0001e20008011000 */
[----:B------:R-:W-:Y:S01]  /*92b0*/  UIADD3 UR32, UR18, 0x18100, URZ ;  /* 0x0001810012207890 */ /* 0x000fe2000fffe03f */
[----:B------:R-:W-:Y:S01]  /*92c0*/  LOP3.LUT R3, R3, R10, RZ, 0x3c, !PT ;  /* 0x0000000a03037212 */ /* 0x000fe200078e3cff */
[----:B------:R-:W-:Y:S01]  /*92d0*/  UIADD3 UR24, UR18, 0x1a900, URZ ;  /* 0x0001a90012187890 */ /* 0x000fe2000fffe03f */
[----:B------:R-:W-:Y:S01]  /*92e0*/  SEL R4, R4, RZ, P1 ;  /* 0x000000ff04047207 */ /* 0x000fe20000800000 */
[----:B------:R-:W-:Y:S01]  /*92f0*/  UIADD3 UR16, UR18, 0x1d100, URZ ;  /* 0x0001d10012107890 */ /* 0x000fe2000fffe03f */
[----:B------:R-:W-:Y:S01]  /*9300*/  UMOV UR57, UR9 ;  /* 0x0000000900397c82 */ /* 0x000fe20008000000 */
        /* <DEDUP_REMOVED lines=8> */
[----:B------:R1:W-:Y:S01]  /*9390*/  UTMALDG.3D [UR56], [UR14], desc[UR4] ;  /* 0x000004380e0075b4 */ /* 0x0003e20008011000 */
[----:B------:R-:W-:Y:S01]  /*93a0*/  UMOV UR33, UR9 ;  /* 0x0000000900217c82 */ /* 0x000fe20008000000 */
[----:B------:R-:W-:Y:S01]  /*93b0*/  UMOV UR34, UR10 ;  /* 0x0000000a00227c82 */ /* 0x000fe20008000000 */
[----:B------:R-:W-:Y:S01]  /*93c0*/  UMOV UR36, UR12 ;  /* 0x0000000c00247c82 */ /* 0x000fe20008000000 */
[----:B------:R-:W-:Y:S01]  /*93d0*/  UMOV UR25, UR9 ;  /* 0x0000000900197c82 */ /* 0x000fe20008000000 */
[----:B------:R-:W-:Y:S01]  /*93e0*/  UMOV UR27, UR35 ;  /* 0x00000023001b7c82 */ /* 0x000fe20008000000 */
[----:B------:R-:W-:Y:S01]  /*93f0*/  UMOV UR28, UR12 ;  /* 0x0000000c001c7c82 */ /* 0x000fe20008000000 */
[----:B------:R-:W-:Y:S01]  /*9400*/  UMOV UR26, UR58 ;  /* 0x0000003a001a7c82 */ /* 0x000fe20008000000 */
[----:B0-----:R-:W-:Y:S01]  /*9410*/  UIADD3 UR8, UR18, 0x1f900, URZ ;  /* 0x0001f90012087890 */ /* 0x001fe2000fffe03f */
[----:B------:R1:W-:Y:S01]  /*9420*/  UTMALDG.3D [UR48], [UR14], desc[UR4] ;  /* 0x000004300e0075b4 */ /* 0x0003e20008011000 */
[----:B------:R-:W-:Y:S01]  /*9430*/  UMOV UR17, UR9 ;  /* 0x0000000900117c82 */ /* 0x000fe20008000000 */
[----:B------:R-:W-:Y:S01]  /*9440*/  UMOV UR19, UR35 ;  /* 0x0000002300137c82 */ /* 0x000fe20008000000 */
[----:B------:R-:W-:Y:S01]  /*9450*/  UMOV UR20, UR12 ;  /* 0x0000000c00147c82 */ /* 0x000fe20008000000 */
[----:B------:R-:W-:Y:S01]  /*9460*/  UMOV UR18, UR50 ;  /* 0x0000003200127c82 */ /* 0x000fe20008000000 */
[----:B------:R-:W-:Y:S01]  /*9470*/  UMOV UR11, UR35 ;  /* 0x00000023000b7c82 */ /* 0x000fe20008000000 */
[----:B------:R-:W-:Y:S01]  /*9480*/  UMOV UR10, UR42 ;  /* 0x0000002a000a7c82 */ /* 0x000fe20008000000 */
[----:B------:R1:W-:Y:S01]  /*9490*/  UTMALDG.3D [UR40], [UR14], desc[UR4] ;  /* 0x000004280e0075b4 */ /* 0x0003e20008011000 */
[----:B------:R1:W-:Y:S01]  /*94a0*/  UTMALDG.3D [UR32], [UR6], desc[UR4] ;  /* 0x00000420060075b4 */ /* 0x0003e20008011000 */
[----:B------:R1:W-:Y:S01]  /*94b0*/  UTMALDG.3D [UR24], [UR6], desc[UR4] ;  /* 0x00000418060075b4 */ /* 0x0003e20008011000 */
[----:B------:R1:W-:Y:S01]  /*94c0*/  UTMALDG.3D [UR16], [UR6], desc[UR4] ;  /* 0x00000410060075b4 */ /* 0x0003e20008011000 */
[----:B------:R1:W-:Y:S02]  /*94d0*/  UTMALDG.3D [UR8], [UR6], desc[UR4] ;  /* 0x00000408060075b4 */ /* 0x0003e40008011000 */
[----:B-1----:R-:W-:Y:S05]  /*94e0*/  @P3 BRA `(.L_x_122) ;  /* 0xfffffff800c03947 */ /* 0x002fea000383ffff */
.L_x_118:
[----:B------:R-:W-:Y:S05]  /*94f0*/  BSYNC B1 ;  /* 0x0000000000017941 */ /* 0x000fea0003800000 */
.L_x_117:
[----:B------:R-:W2:Y:S01]  /*9500*/  LDL.64 R10, [R1] ;  /* 0x00000000010a7983 */ /* 0x000ea20000100a00 */
[----:B------:R-:W-:Y:S01]  /*9510*/  LOP3.LUT P4, RZ, R8, 0xff, RZ, 0xc0, !PT ;  /* 0x000000ff08ff7812 */ /* 0x000fe2000788c0ff */
[----:B------:R-:W-:Y:S01]  /*9520*/  VIADD R4, R7, UR37 ;  /* 0x0000002507047c36 */ /* 0x000fe20008000000 */
[----:B------:R-:W-:Y:S01]  /*9530*/  ULDC.64 UR4, c[0x0][0x650] ;  /* 0x0001940000047ab9 */ /* 0x000fe20000000a00 */
[----:B------:R-:W-:Y:S01]  /*9540*/  IMAD.U32 R7, RZ, RZ, UR37 ;  /* 0x00000025ff077e24 */ /* 0x000fe2000f8e00ff */
[----:B------:R-:W-:Y:S01]  /*9550*/  UISETP.GE.U32.AND UP0, UPT, UR37, 0x3, UPT ;  /* 0x000000032500788c */ /* 0x000fe2000bf06070 */
[----:B------:R-:W-:Y:S01]  /*9560*/  BSSY B1, `(.L_x_123) ;  /* 0x000006f000017945 */ /* 0x000fe20003800000 */
[----:B------:R-:W-:Y:S01]  /*9570*/  ISETP.GT.U32.AND P1, PT, R4, 0x2, PT ;  /* 0x000000020400780c */ /* 0x000fe20003f24070 */
[----:B------:R-:W-:Y:S01]  /*9580*/  IMAD.MOV.U32 R19, RZ, RZ, -0x1 ;  /* 0xffffffffff137424 */ /* 0x000fe200078e00ff */
[----:B------:R-:W-:Y:S01]  /*9590*/  PRMT R8, RZ, 0x7610, R8 ;  /* 0x00007610ff087816 */ /* 0x000fe20000000008 */
[----:B------:R-:W-:Y:S01]  /*95a0*/  IMAD.MOV.U32 R22, RZ, RZ, -0x1 ;  /* 0xffffffffff167424 */ /* 0x000fe200078e00ff */
[----:B------:R-:W-:-:S02]  /*95b0*/  ISETP.LT.U32.AND P1, PT, R7, 0x3, P1 ;  /* 0x000000030700780c */ /* 0x000fc40000f21070 */
[----:B------:R-:W-:Y:S01]  /*95c0*/  PLOP3.LUT P3, PT, PT, PT, UP0, 0x80, 0x0 ;  /* 0x000000000000781c */ /* 0x000fe20003f6f008 */
[----:B------:R-:W0:Y:S01]  /*95d0*/  @P4 S2R R3, SR_CgaCtaId ;  /* 0x0000000000034919 */ /* 0x000e220000008800 */
[----:B------:R-:W-:-:S04]  /*95e0*/  @P4 MOV R2, 0x400 ;  /* 0x0000040000024802 */ /* 0x000fc80000000f00 */
[----:B0-----:R-:W-:Y:S01]  /*95f0*/  @P4 LEA R5, R3, R2, 0x18 ;  /* 0x0000000203054211 */ /* 0x001fe200078ec0ff */
[----:B------:R-:W-:-:S03]  /*9600*/  IMAD.WIDE.U32 R2, R4, -0x55555555, RZ ;  /* 0xaaaaaaab04027825 */ /* 0x000fc600078e00ff */
[----:B------:R0:W-:Y:S01]  /*9610*/  @P4 SYNCS.ARRIVE.TRANS64.A1T0 RZ, [R5+URZ+0x68], RZ ;  /* 0x000068ff05ff49a7 */ /* 0x0001e2000810003f */
[----:B------:R-:W-:Y:S01]  /*9620*/  IMAD.MOV.U32 R2, RZ, RZ, -0x1 ;  /* 0xffffffffff027424 */ /* 0x000fe200078e00ff */
[----:B0-----:R-:W-:Y:S02]  /*9630*/  SHF.R.U32.HI R5, RZ, 0x1, R3 ;  /* 0x00000001ff057819 */ /* 0x001fe40000011603 */
[----:B------:R-:W-:-:S03]  /*9640*/  SEL R3, RZ, 0x1, !P1 ;  /* 0x00000001ff037807 */ /* 0x000fc60004800000 */
[----:B------:R-:W-:Y:S01]  /*9650*/  IMAD R7, R5, -0x3, R4 ;  /* 0xfffffffd05077824 */ /* 0x000fe200078e0204 */
[----:B------:R-:W-:Y:S02]  /*9660*/  LOP3.LUT R0, R0, R3, RZ, 0x3c, !PT ;  /* 0x0000000300007212 */ /* 0x000fe400078e3cff */
[----:B------:R-:W-:Y:S02]  /*9670*/  PRMT R3, RZ, 0x7610, R3 ;  /* 0x00007610ff037816 */ /* 0x000fe40000000003 */
[----:B------:R-:W-:Y:S02]  /*9680*/  @P3 LOP3.LUT R0, R0, 0x1, R5, 0x78, !PT ;  /* 0x0000000100003812 */ /* 0x000fe400078e7805 */
[----:B--2---:R-:W-:-:S04]  /*9690*/  IADD3 R18, P4, R18, R10, RZ ;  /* 0x0000000a12127210 */ /* 0x004fc80007f9e0ff */
[----:B------:R-:W-:Y:S01]  /*96a0*/  ISETP.GE.U32.AND P1, PT, R18, UR4, PT ;  /* 0x0000000412007c0c */ /* 0x000fe2000bf26070 */
[----:B------:R-:W-:-:S05]  /*96b0*/  IMAD.X R17, R17, 0x1, R23, P4 ;  /* 0x0000000111117824 */ /* 0x000fca00020e0617 */
[----:B------:R-:W-:-:S13]  /*96c0*/  ISETP.GE.U32.AND.EX P1, PT, R17, UR5, PT, P1 ;  /* 0x0000000511007c0c */ /* 0x000fda000bf26110 */
[----:B------:R-:W-:Y:S05]  /*96d0*/  @P1 BRA `(.L_x_124) ;  /* 0x00000004005c1947 */ /* 0x000fea0003800000 */
[----:B------:R-:W0:Y:S01]  /*96e0*/  S2R R11, SR_CTAID.X ;  /* 0x00000000000b7919 */ /* 0x000e220000002500 */
[----:B------:R-:W-:Y:S01]  /*96f0*/  ULDC.64 UR4, c[0x0][0x628] ;  /* 0x00018a0000047ab9 */ /* 0x000fe20000000a00 */
[----:B------:R-:W1:Y:S01]  /*9700*/  LDC R12, c[0x0][0x144] ;  /* 0x00005100ff0c7b82 */ /* 0x000e620000000800 */
[----:B------:R-:W-:Y:S01]  /*9710*/  ISETP.NE.U32.AND P1, PT, RZ, UR4, PT ;  /* 0x00000004ff007c0c */ /* 0x000fe2000bf25070 */
[----:B------:R-:W2:Y:S01]  /*9720*/  S2R R9, SR_CTAID.Y ;  /* 0x0000000000097919 */ /* 0x000ea20000002600 */
[----:B------:R-:W-:Y:S01]  /*9730*/  ULDC UR6, c[0x0][0x150] ;  /* 0x0000540000067ab9 */ /* 0x000fe20000000800 */
[----:B------:R-:W-:Y:S01]  /*9740*/  ULDC UR7, c[0x0][0x630] ;  /* 0x00018c0000077ab9 */ /* 0x000fe20000000800 */
[----:B------:R-:W-:Y:S01]  /*9750*/  ISETP.NE.AND.EX P1, PT, RZ, UR5, PT, P1 ;  /* 0x00000005ff007c0c */ /* 0x000fe2000bf25310 */
[----:B------:R-:W-:Y:S01]  /*9760*/  IMAD.MOV.U32 R2, RZ, RZ, R18 ;  /* 0x000000ffff027224 */ /* 0x000fe200078e0012 */
[----:B0-----:R-:W-:-:S05]  /*9770*/  I2FP.F32.U32 R3, R11 ;  /* 0x0000000b00037245 */ /* 0x001fca0000201000 */
[----:B------:R-:W-:Y:S01]  /*9780*/  FMUL R14, R3, UR6 ;  /* 0x00000006030e7c20 */ /* 0x000fe20008400000 */
[----:B------:R-:W-:-:S05]  /*9790*/  IMAD.MOV.U32 R3, RZ, RZ, R17 ;  /* 0x000000ffff037224 */ /* 0x000fca00078e0011 */
[----:B--2---:R-:W-:Y:S05]  /*97a0*/  @!P1 BRA `(.L_x_125) ;  /* 0x0000000000289947 */ /* 0x004fea0003800000 */
[----:B------:R-:W-:Y:S02]  /*97b0*/  ULDC UR6, c[0x0][0x634] ;  /* 0x00018d0000067ab9 */ /* 0x000fe40000000800 */
[----:B------:R-:W-:-:S05]  /*97c0*/  IADD3 R3, P1, R18, UR6, RZ ;  /* 0x0000000612037c10 */ /* 0x000fca000ff3e0ff */
[----:B------:R-:W-:-:S04]  /*97d0*/  IMAD.X R13, RZ, RZ, R17, P1 ;  /* 0x000000ffff0d7224 */ /* 0x000fc800008e0611 */
[----:B------:R-:W-:-:S04]  /*97e0*/  IMAD.WIDE.U32 R4, R13, UR4, RZ ;  /* 0x000000040d047c25 */ /* 0x000fc8000f8e00ff */
[----:B------:R-:W-:-:S04]  /*97f0*/  IMAD.WIDE.U32 R4, P1, R3, UR5, R4 ;  /* 0x0000000503047c25 */ /* 0x000fc8000f820004 */
[----:B------:R-:W-:-:S04]  /*9800*/  IMAD.WIDE.U32 R2, R3, UR4, RZ ;  /* 0x0000000403027c25 */ /* 0x000fc8000f8e00ff */
[----:B------:R-:W-:Y:S01]  /*9810*/  IMAD.MOV.U32 R2, RZ, RZ, R5 ;  /* 0x000000ffff027224 */ /* 0x000fe200078e0005 */
[----:B------:R-:W-:Y:S01]  /*9820*/  IADD3 RZ, P3, R3, R4, RZ ;  /* 0x0000000403ff7210 */ /* 0x000fe20007f7e0ff */
[----:B------:R-:W-:-:S04]  /*9830*/  IMAD.X R3, RZ, RZ, RZ, P1 ;  /* 0x000000ffff037224 */ /* 0x000fc800008e06ff */
[----:B------:R-:W-:-:S08]  /*9840*/  IMAD.WIDE.U32.X R2, R13, UR5, R2, P3 ;  /* 0x000000050d027c25 */ /* 0x000fd000098e0402 */
.L_x_125:
[--C-:B------:R-:W-:Y:S01]  /*9850*/  SHF.R.U64 R10, R2, UR7, R3.reuse ;  /* 0x00000007020a7c19 */ /* 0x100fe20008001203 */
[----:B------:R-:W0:Y:S01]  /*9860*/  F2I.U32.TRUNC.NTZ R14, R14 ;  /* 0x0000000e000e7305 */ /* 0x000e22000020f000 */
[----:B------:R-:W-:Y:S01]  /*9870*/  SHF.R.U32.HI R2, RZ, UR7, R3 ;  /* 0x00000007ff027c19 */ /* 0x000fe20008011603 */
[----:B------:R-:W-:Y:S01]  /*9880*/  ULDC.64 UR4, c[0x0][0x620] ;  /* 0x0001880000047ab9 */ /* 0x000fe20000000a00 */
[----:B------:R-:W-:Y:S01]  /*9890*/  IADD3 R5, P1, RZ, -R10, RZ ;  /* 0x8000000aff057210 */ /* 0x000fe20007f3e0ff */
[----:B------:R-:W-:Y:S01]  /*98a0*/  IMAD.MOV.U32 R3, RZ, RZ, R17 ;  /* 0x000000ffff037224 */ /* 0x000fe200078e0011 */
[----:B------:R-:W-:-:S03]  /*98b0*/  ULDC.64 UR6, c[0x0][0x640] ;  /* 0x0001900000067ab9 */ /* 0x000fc60000000a00 */
[----:B------:R-:W-:Y:S01]  /*98c0*/  IMAD.X R2, RZ, RZ, ~R2, P1 ;  /* 0x000000ffff027224 */ /* 0x000fe200008e0e02 */
[----:B------:R-:W-:-:S03]  /*98d0*/  ISETP.NE.U32.AND P1, PT, RZ, UR6, PT ;  /* 0x00000006ff007c0c */ /* 0x000fc6000bf25070 */
[----:B------:R-:W-:Y:S01]  /*98e0*/  IMAD R4, R2, UR4, RZ ;  /* 0x0000000402047c24 */ /* 0x000fe2000f8e02ff */
[----:B------:R-:W-:Y:S01]  /*98f0*/  ISETP.NE.AND.EX P1, PT, RZ, UR7, PT, P1 ;  /* 0x00000007ff007c0c */ /* 0x000fe2000bf25310 */
[----:B------:R-:W-:-:S04]  /*9900*/  IMAD.MOV.U32 R2, RZ, RZ, R18 ;  /* 0x000000ffff027224 */ /* 0x000fc800078e0012 */
[----:B------:R-:W-:Y:S01]  /*9910*/  IMAD.WIDE.U32 R2, R5, UR4, R2 ;  /* 0x0000000405027c25 */ /* 0x000fe2000f8e0002 */
[----:B------:R-:W-:-:S03]  /*9920*/  ULDC UR4, c[0x0][0x618] ;  /* 0x0001860000047ab9 */ /* 0x000fc60000000800 */
[----:B------:R-:W-:Y:S01]  /*9930*/  IMAD R5, R5, UR5, R4 ;  /* 0x0000000505057c24 */ /* 0x000fe2000f8e0204 */
[----:B------:R-:W-:Y:S01]  /*9940*/  ULDC UR5, c[0x0][0x154] ;  /* 0x0000550000057ab9 */ /* 0x000fe20000000800 */
[----:B0-----:R-:W-:Y:S02]  /*9950*/  IMAD.MOV R4, RZ, RZ, -R14 ;  /* 0x000000ffff047224 */ /* 0x001fe400078e0a0e */
[----:B------:R-:W0:Y:S01]  /*9960*/  LDC R14, c[0x0][0x148] ;  /* 0x00005200ff0e7b82 */ /* 0x000e220000000800 */
[----:B------:R-:W-:Y:S02]  /*9970*/  IMAD.IADD R3, R3, 0x1, R5 ;  /* 0x0000000103037824 */ /* 0x000fe400078e0205 */
[----:B-1----:R-:W-:Y:S01]  /*9980*/  IMAD R11, R12, R4, R11 ;  /* 0x000000040c0b7224 */ /* 0x002fe200078e020b */
[----:B------:R-:W-:Y:S02]  /*9990*/  I2FP.F32.U32 R4, R9 ;  /* 0x0000000900047245 */ /* 0x000fe40000201000 */
[----:B------:R-:W-:-:S02]  /*99a0*/  SHF.R.U64 R12, R2, UR4, R3 ;  /* 0x00000004020c7c19 */ /* 0x000fc40008001203 */
[----:B------:R-:W-:Y:S01]  /*99b0*/  SHF.R.U32.HI R3, RZ, UR4, R3 ;  /* 0x00000004ff037c19 */ /* 0x000fe20008011603 */
[----:B------:R-:W-:Y:S01]  /*99c0*/  FMUL R4, R4, UR5 ;  /* 0x0000000504047c20 */ /* 0x000fe20008400000 */
[----:B------:R-:W-:Y:S02]  /*99d0*/  ULDC UR4, c[0x0][0x608] ;  /* 0x0001820000047ab9 */ /* 0x000fe40000000800 */
[--C-:B------:R-:W-:Y:S01]  /*99e0*/  SHF.R.U64 R15, R12, UR4, R3.reuse ;  /* 0x000000040c0f7c19 */ /* 0x100fe20008001203 */
[----:B------:R1:W2:Y:S01]  /*99f0*/  F2I.U32.TRUNC.NTZ R20, R4 ;  /* 0x0000000400147305 */ /* 0x0002a2000020f000 */
[----:B------:R-:W-:Y:S01]  /*9a00*/  SHF.R.U32.HI R2, RZ, UR4, R3 ;  /* 0x00000004ff027c19 */ /* 0x000fe20008011603 */
[----:B------:R-:W-:-:S03]  /*9a10*/  ULDC UR4, c[0x0][0x658] ;  /* 0x0001960000047ab9 */ /* 0x000fc60000000800 */
[--C-:B------:R-:W-:Y:S02]  /*9a20*/  SHF.R.U64 R13, R15, UR4, R2.reuse ;  /* 0x000000040f0d7c19 */ /* 0x100fe40008001202 */
[----:B------:R-:W-:-:S03]  /*9a30*/  SHF.R.U32.HI R19, RZ, UR4, R2 ;  /* 0x00000004ff137c19 */ /* 0x000fc60008011602 */
[----:B------:R-:W-:Y:S02]  /*9a40*/  IMAD.MOV.U32 R2, RZ, RZ, R13 ;  /* 0x000000ffff027224 */ /* 0x000fe400078e000d */
[----:B------:R-:W-:Y:S01]  /*9a50*/  IMAD.MOV.U32 R3, RZ, RZ, R19 ;  /* 0x000000ffff037224 */ /* 0x000fe200078e0013 */
[----:B-1----:R-:W-:Y:S06]  /*9a60*/  @!P1 BRA `(.L_x_126) ;  /* 0x0000000000289947 */ /* 0x002fec0003800000 */
        /* <DEDUP_REMOVED lines=10> */
.L_x_126:
[----:B------:R-:W1:Y:S01]  /*9b10*/  LDC R4, c[0x0][0x65c] ;  /* 0x00019700ff047b82 */ /* 0x000e620000000800 */
[----:B------:R-:W-:Y:S01]  /*9b20*/  ULDC UR4, c[0x0][0x648] ;  /* 0x0001920000047ab9 */ /* 0x000fe20000000800 */
[----:B------:R-:W-:Y:S01]  /*9b30*/  LOP3.LUT R15, R15, UR29, RZ, 0xc0, !PT ;  /* 0x0000001d0f0f7c12 */ /* 0x000fe2000f8ec0ff */
[----:B--2---:R-:W-:Y:S01]  /*9b40*/  IMAD.MOV R20, RZ, RZ, -R20 ;  /* 0x000000ffff147224 */ /* 0x004fe200078e0a14 */
[----:B------:R-:W-:Y:S01]  /*9b50*/  SHF.R.U64 R2, R2, UR4, R3 ;  /* 0x0000000402027c19 */ /* 0x000fe20008001203 */
[----:B------:R-:W-:Y:S01]  /*9b60*/  ULDC UR4, c[0x0][0x638] ;  /* 0x00018e0000047ab9 */ /* 0x000fe20000000800 */
[----:B------:R-:W-:Y:S01]  /*9b70*/  LOP3.LUT R12, R12, UR13, RZ, 0xc0, !PT ;  /* 0x0000000d0c0c7c12 */ /* 0x000fe2000f8ec0ff */
[----:B------:R-:W-:Y:S01]  /*9b80*/  ULDC UR5, c[0x0][0x610] ;  /* 0x0001840000057ab9 */ /* 0x000fe20000000800 */
[----:B------:R-:W-:Y:S01]  /*9b90*/  IMAD.MOV.U32 R3, RZ, RZ, 0x1 ;  /* 0x00000001ff037424 */ /* 0x000fe200078e00ff */
[----:B-1----:R-:W-:Y:S01]  /*9ba0*/  ISETP.NE.AND P1, PT, R4, 0x1, PT ;  /* 0x000000010400780c */ /* 0x002fe20003f25270 */
[----:B------:R-:W-:-:S02]  /*9bb0*/  IMAD.MOV R4, RZ, RZ, -R2 ;  /* 0x000000ffff047224 */ /* 0x000fc400078e0a02 */
[----:B------:R-:W-:Y:S02]  /*9bc0*/  IMAD R2, R2, UR21, R15 ;  /* 0x0000001502027c24 */ /* 0x000fe4000f8e020f */
[----:B------:R-:W-:Y:S01]  /*9bd0*/  IMAD R13, R4, UR4, R13 ;  /* 0x00000004040d7c24 */ /* 0x000fe2000f8e020d */
[----:B------:R-:W-:-:S07]  /*9be0*/  ULDC UR4, c[0x0][0x600] ;  /* 0x0001800000047ab9 */ /* 0x000fce0000000800 */
[----:B0-----:R-:W-:-:S04]  /*9bf0*/  @P1 IMAD R11, R14, R20, R9 ;  /* 0x000000140e0b1224 */ /* 0x001fc800078e0209 */
[----:B------:R-:W-:Y:S02]  /*9c00*/  IMAD R11, R2, UR5, R11 ;  /* 0x00000005020b7c24 */ /* 0x000fe4000f8e020b */
[----:B------:R-:W-:-:S05]  /*9c10*/  IMAD R2, R13, UR4, R12 ;  /* 0x000000040d027c24 */ /* 0x000fca000f8e020c */
[----:B------:R-:W-:Y:S02]  /*9c20*/  SEL R22, R2, R11, !P1 ;  /* 0x0000000b02167207 */ /* 0x000fe40004800000 */
[----:B------:R-:W-:Y:S01]  /*9c30*/  SEL R19, R11, R2, !P1 ;  /* 0x000000020b137207 */ /* 0x000fe20004800000 */
[----:B------:R-:W-:-:S07]  /*9c40*/  IMAD.MOV.U32 R2, RZ, RZ, R10 ;  /* 0x000000ffff027224 */ /* 0x000fce00078e000a */
.L_x_124:
[----:B------:R-:W-:Y:S05]  /*9c50*/  BSYNC B1 ;  /* 0x0000000000017941 */ /* 0x000fea0003800000 */
.L_x_123:
[----:B------:R-:W-:-:S13]  /*9c60*/  LOP3.LUT P1, RZ, R3, 0xff, RZ, 0xc0, !PT ;  /* 0x000000ff03ff7812 */ /* 0x000fda000782c0ff */
[----:B------:R-:W-:Y:S05]  /*9c70*/  @P1 BRA `(.L_x_127) ;  /* 0xfffffff000a81947 */ /* 0x000fea000383ffff */
[----:B------:R-:W-:Y:S05]  /*9c80*/  BSYNC B0 ;  /* 0x0000000000007941 */ /* 0x000fea0003800000 */
.L_x_115:
[----:B------:R-:W-:-:S03]  /*9c90*/  UMOV UR4, 0xffffffff ;  /* 0xffffffff00047882 */ /* 0x000fc60000000000 */
[----:B------:R-:W-:Y:S05]  /*9ca0*/  BRA.DIV UR4, `(.L_x_128) ;  /* 0x00000006041c7947 */ /* 0x000fea000b800000 */
[----:B------:R-:W-:-:S13]  /*9cb0*/  ELECT P6, URZ, PT ;  /* 0x00000000003f782f */ /* 0x000fda00038c0000 */
.L_x_143:
[----:B------:R-:W-:Y:S04]  /*9cc0*/  BSSY B0, `(.L_x_129) ;  /* 0x0000022000007945 */ /* 0x000fe80003800000 */
[----:B------:R-:W-:Y:S05]  /*9cd0*/  @!P6 BRA `(.L_x_130) ;  /* 0x000000000080e947 */ /* 0x000fea0003800000 */
[----:B------:R-:W-:-:S04]  /*9ce0*/  LOP3.LUT R16, R16, 0x2, RZ, 0xfc, !PT ;  /* 0x0000000210107812 */ /* 0x000fc800078efcff */
[----:B------:R-:W-:-:S13]  /*9cf0*/  ISETP.NE.AND P0, PT, R16, 0x3, PT ;  /* 0x000000031000780c */ /* 0x000fda0003f05270 */
[----:B------:R-:W-:Y:S05]  /*9d00*/  @!P0 BRA `(.L_x_131) ;  /* 0x0000000000048947 */ /* 0x000fea0003800000 */
[----:B------:R-:W-:Y:S01]  /*9d10*/  BPT.TRAP 0x1 ;  /* 0x000000040000795c */ /* 0x000fe20000300000 */
.L_x_131:
[----:B------:R-:W0:Y:S01]  /*9d20*/  S2R R3, SR_CgaCtaId ;  /* 0x0000000000037919 */ /* 0x000e220000008800 */
[----:B------:R-:W-:Y:S02]  /*9d30*/  MOV R2, 0x400 ;  /* 0x0000040000027802 */ /* 0x000fe40000000f00 */
[----:B------:R-:W-:Y:S02]  /*9d40*/  SHF.L.U32 R4, R0, 0x1f, RZ ;  /* 0x0000001f00047819 */ /* 0x000fe400000006ff */
[----:B0-----:R-:W-:-:S05]  /*9d50*/  LEA R2, R3, R2, 0x18 ;  /* 0x0000000203027211 */ /* 0x001fca00078ec0ff */
[----:B------:R-:W-:-:S04]  /*9d60*/  VIADD R2, R2, 0x18 ;  /* 0x0000001802027836 */ /* 0x000fc80000000000 */
[C---:B------:R-:W-:Y:S02]  /*9d70*/  IMAD R9, R7.reuse, 0x8, R2 ;  /* 0x0000000807097824 */ /* 0x040fe400078e0202 */
[----:B------:R-:W-:Y:S02]  /*9d80*/  VIADD R7, R7, 0x1 ;  /* 0x0000000107077836 */ /* 0x000fe40000000000 */
[----:B------:R-:W0:Y:S03]  /*9d90*/  SYNCS.PHASECHK.TRANS64.TRYWAIT P0, [R9+URZ], R4 ;  /* 0x00000004090075a7 */ /* 0x000e26000800017f */
[----:B------:R-:W-:-:S04]  /*9da0*/  ISETP.NE.AND P1, PT, R7, 0x3, PT ;  /* 0x000000030700780c */ /* 0x000fc80003f25270 */
[----:B------:R-:W-:Y:S02]  /*9db0*/  SEL R3, RZ, 0x1, P1 ;  /* 0x00000001ff037807 */ /* 0x000fe40000800000 */
[----:B------:R-:W-:Y:S02]  /*9dc0*/  SEL R7, R7, RZ, P1 ;  /* 0x000000ff07077207 */ /* 0x000fe40000800000 */
[----:B------:R-:W-:-:S03]  /*9dd0*/  LOP3.LUT R11, R0, R3, RZ, 0x3c, !PT ;  /* 0x00000003000b7212 */ /* 0x000fc600078e3cff */
[----:B------:R-:W-:Y:S01]  /*9de0*/  IMAD R6, R7, 0x8, R2 ;  /* 0x0000000807067824 */ /* 0x000fe200078e0202 */
[----:B------:R-:W-:Y:S01]  /*9df0*/  SHF.L.U32 R5, R11, 0x1f, RZ ;  /* 0x0000001f0b057819 */ /* 0x000fe200000006ff */
[----:B0-----:R-:W-:Y:S06]  /*9e00*/  @!P0 BRA `(.L_x_132) ;  /* 0x0000000000e48947 */ /* 0x001fec0003800000 */
.L_x_144:
[----:B------:R-:W1:Y:S01]  /*9e10*/  SYNCS.PHASECHK.TRANS64.TRYWAIT P0, [R6+URZ], R5 ;  /* 0x00000005060075a7 */ /* 0x000e62000800017f */
[----:B------:R-:W-:-:S05]  /*9e20*/  VIADD R0, R7, 0x1 ;  /* 0x0000000107007836 */ /* 0x000fca0000000000 */
[----:B------:R-:W-:-:S04]  /*9e30*/  ISETP.NE.AND P1, PT, R0, 0x3, PT ;  /* 0x000000030000780c */ /* 0x000fc80003f25270 */
[----:B0-----:R-:W-:Y:S02]  /*9e40*/  SEL R4, RZ, 0x1, P1 ;  /* 0x00000001ff047807 */ /* 0x001fe40000800000 */
[----:B------:R-:W-:Y:S02]  /*9e50*/  SEL R3, R0, RZ, P1 ;  /* 0x000000ff00037207 */ /* 0x000fe40000800000 */
[----:B------:R-:W-:Y:S01]  /*9e60*/  LOP3.LUT R0, R11, R4, RZ, 0x3c, !PT ;  /* 0x000000040b007212 */ /* 0x000fe200078e3cff */
[----:B-1----:R-:W-:Y:S06]  /*9e70*/  @!P0 BRA `(.L_x_133) ;  /* 0x0000000000dc8947 */ /* 0x002fec0003800000 */
.L_x_145:
[----:B------:R-:W-:Y:S01]  /*9e80*/  IMAD R3, R3, 0x8, R2 ;  /* 0x0000000803037824 */ /* 0x000fe200078e0202 */
[----:B------:R-:W-:-:S07]  /*9e90*/  SHF.L.U32 R0, R0, 0x1f, RZ ;  /* 0x0000001f00007819 */ /* 0x000fce00000006ff */
.L_x_134:
[----:B-1----:R1:W2:Y:S02]  /*9ea0*/  SYNCS.PHASECHK.TRANS64.TRYWAIT P0, [R3+URZ], R0 ;  /* 0x00000000030075a7 */ /* 0x0022a4000800017f */
[----:B--2---:R-:W-:Y:S05]  /*9eb0*/  @!P0 NANOSLEEP.SYNCS 0x989680 ;  /* 0x009896800000895d */ /* 0x004fea0003900000 */
[----:B------:R-:W2:Y:S02]  /*9ec0*/  @!P0 SYNCS.PHASECHK.TRANS64 P0, [R3+URZ], R0 ;  /* 0x00000000030085a7 */ /* 0x000ea4000800007f */
[----:B--2---:R-:W-:Y:S05]  /*9ed0*/  @!P0 BRA `(.L_x_134) ;  /* 0xfffffffc00f08947 */ /* 0x004fea000383ffff */
.L_x_130:
[----:B------:R-:W-:Y:S05]  /*9ee0*/  BSYNC B0 ;  /* 0x0000000000007941 */ /* 0x000fea0003800000 */
.L_x_129:
[----:B------:R-:W-:Y:S05]  /*9ef0*/  EXIT ;  /* 0x000000000000794d */ /* 0x000fea0003800000 */
.L_x_15:
[----:B-1----:R1:W2:Y:S02]  /*9f00*/  SYNCS.PHASECHK.TRANS64.TRYWAIT P0, [R71+URZ], R0 ;  /* 0x00000000470075a7 */ /* 0x0022a4000800017f */
[----:B--2---:R-:W-:Y:S05]  /*9f10*/  @!P0 NANOSLEEP.SYNCS 0x989680 ;  /* 0x009896800000895d */ /* 0x004fea0003900000 */
[----:B------:R-:W2:Y:S02]  /*9f20*/  @!P0 SYNCS.PHASECHK.TRANS64 P0, [R71+URZ], R0 ;  /* 0x00000000470085a7 */ /* 0x000ea4000800007f */
[----:B--2---:R-:W-:Y:S05]  /*9f30*/  @!P0 BRA `(.L_x_15) ;  /* 0xfffffffc00f08947 */ /* 0x004fea000383ffff */
[----:B------:R-:W-:Y:S05]  /*9f40*/  BRA `(.L_x_135) ;  /* 0xffffff7400647947 */ /* 0x000fea000383ffff */
.L_x_20:
[----:B--2---:R2:W3:Y:S02]  /*9f50*/  SYNCS.PHASECHK.TRANS64.TRYWAIT P1, [R3+URZ], R0 ;  /* 0x00000000030075a7 */ /* 0x0044e4000802017f */
[----:B---3--:R-:W-:Y:S05]  /*9f60*/  @!P1 NANOSLEEP.SYNCS 0x989680 ;  /* 0x009896800000995d */ /* 0x008fea0003900000 */
[----:B------:R-:W3:Y:S02]  /*9f70*/  @!P1 SYNCS.PHASECHK.TRANS64 P1, [R3+URZ], R0 ;  /* 0x00000000030095a7 */ /* 0x000ee4000802007f */
[----:B---3--:R-:W-:Y:S05]  /*9f80*/  @!P1 BRA `(.L_x_20) ;  /* 0xfffffffc00f09947 */ /* 0x008fea000383ffff */
[----:B------:R-:W-:Y:S05]  /*9f90*/  BRA `(.L_x_19) ;  /* 0xffffff7400c87947 */ /* 0x000fea000383ffff */
.L_x_25:
[----:B--2---:R-:W-:-:S04]  /*9fa0*/  IMAD.U32 R4, RZ, RZ, UR6 ;  /* 0x00000006ff047e24 */ /* 0x004fc8000f8e00ff */
[----:B------:R2:W3:Y:S03]  /*9fb0*/  SYNCS.PHASECHK.TRANS64.TRYWAIT P1, [R4+URZ], R3 ;  /* 0x00000003040075a7 */ /* 0x0004e6000802017f */
[----:B---3--:R-:W-:Y:S05]  /*9fc0*/  @!P1 NANOSLEEP.SYNCS 0x989680 ;  /* 0x009896800000995d */ /* 0x008fea0003900000 */
[----:B------:R-:W3:Y:S02]  /*9fd0*/  @!P1 SYNCS.PHASECHK.TRANS64 P1, [R4+URZ], R3 ;  /* 0x00000003040095a7 */ /* 0x000ee4000802007f */
[----:B---3--:R-:W-:Y:S05]  /*9fe0*/  @!P1 BRA `(.L_x_25) ;  /* 0xfffffffc00ec9947 */ /* 0x008fea000383ffff */
[----:B------:R-:W-:Y:S05]  /*9ff0*/  BRA `(.L_x_24) ;  /* 0xffffff9400d07947 */ /* 0x000fea000383ffff */
.L_x_31:
[----:B---3--:R3:W4:Y:S02]  /*a000*/  SYNCS.PHASECHK.TRANS64.TRYWAIT P0, [R71+URZ+0x10], R0 ;  /* 0x00001000470075a7 */ /* 0x008724000800017f */
[----:B----4-:R-:W-:Y:S05]  /*a010*/  @!P0 NANOSLEEP.SYNCS 0x989680 ;  /* 0x009896800000895d */ /* 0x010fea0003900000 */
[----:B------:R-:W4:Y:S02]  /*a020*/  @!P0 SYNCS.PHASECHK.TRANS64 P0, [R71+URZ+0x10], R0 ;  /* 0x00001000470085a7 */ /* 0x000f24000800007f */
[----:B----4-:R-:W-:Y:S05]  /*a030*/  @!P0 BRA `(.L_x_31) ;  /* 0xfffffffc00f08947 */ /* 0x010fea000383ffff */
[----:B------:R-:W-:Y:S05]  /*a040*/  BRA `(.L_x_136) ;  /* 0xffffffb800707947 */ /* 0x000fea000383ffff */
.L_x_116:
[----:B------:R-:W-:Y:S01]  /*a050*/  BSSY B1, `(.L_x_137) ;  /* 0x0000006000017945 */ /* 0x000fe20003800000 */
[----:B------:R-:W-:-:S07]  /*a060*/  IMAD.MOV.U32 R15, RZ, RZ, -0x1 ;  /* 0xffffffffff0f7424 */ /* 0x000fce00078e00ff */
[----:B-----5:R-:W-:Y:S05]  /*a070*/  WARPSYNC.COLLECTIVE R15, `(.L_x_138) ;  /* 0x000000000f0c7348 */ /* 0x020fea0003c00000 */
[----:B------:R-:W-:Y:S02]  /*a080*/  ELECT P6, UR62, PT ;  /* 0x00000000003e782f */ /* 0x000fe400038c0000 */
[----:B------:R-:W-:Y:S01]  /*a090*/  MOV R14, UR62 ;  /* 0x0000003e000e7c02 */ /* 0x000fe20008000f00 */
[----:B-----5:R-:W-:Y:S10]  /*a0a0*/  ENDCOLLECTIVE ;  /* 0x000000000000791b */ /* 0x020ff40003800000 */
.L_x_138:
[----:B------:R-:W-:Y:S05]  /*a0b0*/  BSYNC B1 ;  /* 0x0000000000017941 */ /* 0x000fea0003800000 */
.L_x_137:
[----:B------:R-:W-:Y:S05]  /*a0c0*/  BRA `(.L_x_139) ;  /* 0xffffffec00a07947 */ /* 0x000fea000383ffff */
.L_x_119:
[----:B0-----:R0:W1:Y:S02]  /*a0d0*/  SYNCS.PHASECHK.TRANS64.TRYWAIT P1, [R10+URZ+0x18], R5 ;  /* 0x000018050a0075a7 */ /* 0x001064000802017f */
[----:B-1----:R-:W-:Y:S05]  /*a0e0*/  @!P1 NANOSLEEP.SYNCS 0x989680 ;  /* 0x009896800000995d */ /* 0x002fea0003900000 */
[----:B------:R-:W1:Y:S02]  /*a0f0*/  @!P1 SYNCS.PHASECHK.TRANS64 P1, [R10+URZ+0x18], R5 ;  /* 0x000018050a0095a7 */ /* 0x000e64000802007f */
[----:B-1----:R-:W-:Y:S05]  /*a100*/  @!P1 BRA `(.L_x_119) ;  /* 0xfffffffc00f09947 */ /* 0x002fea000383ffff */
[----:B------:R-:W-:Y:S05]  /*a110*/  BRA `(.L_x_140) ;  /* 0xffffffec00d47947 */ /* 0x000fea000383ffff */
.L_x_128:
[----:B------:R-:W-:Y:S01]  /*a120*/  BSSY B0, `(.L_x_141) ;  /* 0x0000006000007945 */ /* 0x000fe20003800000 */
[----:B------:R-:W-:-:S07]  /*a130*/  IMAD.MOV.U32 R15, RZ, RZ, -0x1 ;  /* 0xffffffffff0f7424 */ /* 0x000fce00078e00ff */
[----:B-----5:R-:W-:Y:S05]  /*a140*/  WARPSYNC.COLLECTIVE R15, `(.L_x_142) ;  /* 0x000000000f0c7348 */ /* 0x020fea0003c00000 */
[----:B------:R-:W-:Y:S02]  /*a150*/  ELECT P6, UR62, PT ;  /* 0x00000000003e782f */ /* 0x000fe400038c0000 */
[----:B------:R-:W-:Y:S01]  /*a160*/  MOV R14, UR62 ;  /* 0x0000003e000e7c02 */ /* 0x000fe20008000f00 */
[----:B-----5:R-:W-:Y:S10]  /*a170*/  ENDCOLLECTIVE ;  /* 0x000000000000791b */ /* 0x020ff40003800000 */
.L_x_142:
[----:B------:R-:W-:Y:S05]  /*a180*/  BSYNC B0 ;  /* 0x0000000000007941 */ /* 0x000fea0003800000 */
.L_x_141:
[----:B------:R-:W-:Y:S05]  /*a190*/  BRA `(.L_x_143) ;  /* 0xfffffff800c87947 */ /* 0x000fea000383ffff */
.L_x_132:
[----:B0-----:R0:W1:Y:S02]  /*a1a0*/  SYNCS.PHASECHK.TRANS64.TRYWAIT P0, [R9+URZ], R4 ;  /* 0x00000004090075a7 */ /* 0x001064000800017f */
[----:B-1----:R-:W-:Y:S05]  /*a1b0*/  @!P0 NANOSLEEP.SYNCS 0x989680 ;  /* 0x009896800000895d */ /* 0x002fea0003900000 */
[----:B------:R-:W1:Y:S02]  /*a1c0*/  @!P0 SYNCS.PHASECHK.TRANS64 P0, [R9+URZ], R4 ;  /* 0x00000004090085a7 */ /* 0x000e64000800007f */
[----:B-1----:R-:W-:Y:S05]  /*a1d0*/  @!P0 BRA `(.L_x_132) ;  /* 0xfffffffc00f08947 */ /* 0x002fea000383ffff */
[----:B------:R-:W-:Y:S05]  /*a1e0*/  BRA `(.L_x_144) ;  /* 0xfffffffc00087947 */ /* 0x000fea000383ffff */
.L_x_133:
[----:B0-----:R0:W1:Y:S02]  /*a1f0*/  SYNCS.PHASECHK.TRANS64.TRYWAIT P0, [R6+URZ], R5 ;  /* 0x00000005060075a7 */ /* 0x001064000800017f */
[----:B-1----:R-:W-:Y:S05]  /*a200*/  @!P0 NANOSLEEP.SYNCS 0x989680 ;  /* 0x009896800000895d */ /* 0x002fea0003900000 */
[----:B------:R-:W1:Y:S02]  /*a210*/  @!P0 SYNCS.PHASECHK.TRANS64 P0, [R6+URZ], R5 ;  /* 0x00000005060085a7 */ /* 0x000e64000800007f */
[----:B-1----:R-:W-:Y:S05]  /*a220*/  @!P0 BRA `(.L_x_133) ;  /* 0xfffffffc00f08947 */ /* 0x002fea000383ffff */
[----:B------:R-:W-:Y:S05]  /*a230*/  BRA `(.L_x_145) ;  /* 0xfffffffc00107947 */ /* 0x000fea000383ffff */
.L_x_146:
[----:B------:R-:W-:-:S00]  /*a240*/  BRA `(.L_x_146) ;  /* 0xfffffffc00fc7947 */ /* 0x000fc0000383ffff */
[----:B------:R-:W-:-:S00]  /*a250*/  NOP ;  /* 0x0000000000007918 */ /* 0x000fc00000000000 */
        /* <DEDUP_REMOVED lines=10> */
.L_x_147:


//--------------------- .nv.global.init           --------------------------
	.section	.nv.global.init,"aw",@progbits
.nv.global.init:
	.type		$str$22,@object
	.size		$str$22,($str$23 - $str$22)
$str$22:
        /*0000*/ 	.byte	0x6b, 0x5f, 0x74, 0x69, 0x6c, 0x65, 0x5f, 0x63, 0x6f, 0x75, 0x6e, 0x74, 0x20, 0x3e, 0x3d, 0x20
        /*0010*/ 	.byte	0x31, 0x00
	.type		$str$23,@object
	.size		$str$23,(__unnamed_1 - $str$23)
$str$23:
        /*0012*/ 	.byte	0x2f, 0x74, 0x6d, 0x70, 0x2f, 0x63, 0x75, 0x74, 0x6c, 0x61, 0x73, 0x73, 0x5f, 0x73, 0x77, 0x65
        /*0022*/ 	.byte	0x65, 0x70, 0x5f, 0x73, 0x72, 0x63, 0x2f, 0x69, 0x6e, 0x63, 0x6c, 0x75, 0x64, 0x65, 0x2f, 0x63
        /*0032*/ 	.byte	0x75, 0x74, 0x6c, 0x61, 0x73, 0x73, 0x2f, 0x67, 0x65, 0x6d, 0x6d, 0x2f, 0x63, 0x6f, 0x6c, 0x6c
        /*0042*/ 	.byte	0x65, 0x63, 0x74, 0x69, 0x76, 0x65, 0x2f, 0x73, 0x6d, 0x39, 0x30, 0x5f, 0x6d, 0x6d, 0x61, 0x5f
        /*0052*/ 	.byte	0x74, 0x6d, 0x61, 0x5f, 0x67, 0x6d, 0x6d, 0x61, 0x5f, 0x73, 0x73, 0x5f, 0x77, 0x61, 0x72, 0x70
        /*0062*/ 	.byte	0x73, 0x70, 0x65, 0x63, 0x69, 0x61, 0x6c, 0x69, 0x7a, 0x65, 0x64, 0x2e, 0x68, 0x70, 0x70, 0x00
	.type		__unnamed_1,@object
	.size		__unnamed_1,(.L_0 - __unnamed_1)
__unnamed_1:
        /*0072*/ 	.byte	0x76, 0x6f, 0x69, 0x64, 0x20, 0x63, 0x75, 0x74, 0x6c, 0x61, 0x73, 0x73, 0x3a, 0x3a, 0x67, 0x65
        /* <DEDUP_REMOVED lines=179> */
        /*0bb2*/ 	.byte	0x75, 0x74, 0x65, 0x3a, 0x3a, 0x69, 0x64, 0x65, 0x6e, 0x74, 0x69, 0x74, 0x79, 0x5d, 0x00
.L_0:


//--------------------- .nv.shared._ZN7cutlass13device_kernelINS_4gemm6kernel13GemmUniversalIN4cute5tupleIJiiiiEEENS1_10collective13CollectiveMmaINS1_34MainloopSm90TmaGmmaWarpSpecializedILi3ENS5_IJNS4_1CILi1EEESB_SB_EEENS1_32KernelTmaWarpSpecializedPingpongEEENS5_IJNSA_ILi64EEENSA_ILi80EEENSA_ILi256EEEEEENS_10bfloat16_tENS5_IJlSB_lEEESJ_SK_NS4_8TiledMMAINS4_8MMA_AtomIJNS4_4SM904GMMA27MMA_64x16x16_F32BF16BF16_SSILNSO_5MajorE0ELSQ_0ELNSO_7ScaleInE1ELSR_1EEEEEENS4_6LayoutISC_NS5_IJNSA_ILi0EEESV_SV_EEEEENS5_IJNS4_10UnderscoreESY_SY_EEEEENS4_13SM90_TMA_LOADENS4_14ComposedLayoutINS4_7SwizzleILi3ELi4ELi3EEENS4_18smem_ptr_flag_bitsILi16EEENSU_INS5_IJNSA_ILi8EEESF_EEENS5_IJSF_SB_EEEEEEEvNS4_8identityES11_S1B_vS1C_EENS_8epilogue10collective6detail29Sm90TmaWarpSpecializedAdapterINS1F_15DefaultEpilogueISJ_SK_SK_NS1E_6thread17LinearCombinationISJ_Li1EffLNS1J_9ScaleType4KindE0ELNS_15FloatRoundStyleE2ESJ_EENS1_15EpilogueDefaultEEEEEvvEEEEvNT_6ParamsE --------------------------
	.section	.nv.shared._ZN7cutlass13device_kernelINS_4gemm6kernel13GemmUniversalIN4cute5tupleIJiiiiEEENS1_10collective13CollectiveMmaINS1_34MainloopSm90TmaGmmaWarpSpecializedILi3ENS5_IJNS4_1CILi1EEESB_SB_EEENS1_32KernelTmaWarpSpecializedPingpongEEENS5_IJNSA_ILi64EEENSA_ILi80EEENSA_ILi256EEEEEENS_10bfloat16_tENS5_IJlSB_lEEESJ_SK_NS4_8TiledMMAINS4_8MMA_AtomIJNS4_4SM904GMMA27MMA_64x16x16_F32BF16BF16_SSILNSO_5MajorE0ELSQ_0ELNSO_7ScaleInE1ELSR_1EEEEEENS4_6LayoutISC_NS5_IJNSA_ILi0EEESV_SV_EEEEENS5_IJNS4_10UnderscoreESY_SY_EEEEENS4_13SM90_TMA_LOADENS4_14ComposedLayoutINS4_7SwizzleILi3ELi4ELi3EEENS4_18smem_ptr_flag_bitsILi16EEENSU_INS5_IJNSA_ILi8EEESF_EEENS5_IJSF_SB_EEEEEEEvNS4_8identityES11_S1B_vS1C_EENS_8epilogue10collective6detail29Sm90TmaWarpSpecializedAdapterINS1F_15DefaultEpilogueISJ_SK_SK_NS1E_6thread17LinearCombinationISJ_Li1EffLNS1J_9ScaleType4KindE0ELNS_15FloatRoundStyleE2ESJ_EENS1_15EpilogueDefaultEEEEEvvEEEEvNT_6ParamsE,"aw",@nobits
	.sectionflags	@""
	.align	16
	.zero		1024


//--------------------- .nv.shared.reserved.0     --------------------------
	.section	.nv.shared.reserved.0,"aw",@nobits
	.weak		__nv_reservedSMEM_offset_0_alias
	.size		__nv_reservedSMEM_offset_0_alias, 0, 0
	.other		__nv_reservedSMEM_offset_0_alias,@"STO_CUDA_RESERVED_SHARED STV_DEFAULT"
__nv_reservedSMEM_offset_0_alias:
	.zero		0


//--------------------- .nv.global                --------------------------
	.section	.nv.global,"aw",@nobits
.nv.global:
	.type		_ZN40_INTERNAL_8e9fb5fa_4_k_cu_6c26f4a8_152194cute1_E,@object
	.size		_ZN40_INTERNAL_8e9fb5fa_4_k_cu_6c26f4a8_152194cute1_E,(_ZN40_INTERNAL_8e9fb5fa_4_k_cu_6c26f4a8_152194cuda3std3__45__cpo6cbeginE - _ZN40_INTERNAL_8e9fb5fa_4_k_cu_6c26f4a8_152194cute1_E)
_ZN40_INTERNAL_8e9fb5fa_4_k_cu_6c26f4a8_152194cute1_E:
	.zero		1
	.type		_ZN40_INTERNAL_8e9fb5fa_4_k_cu_6c26f4a8_152194cuda3std3__45__cpo6cbeginE,@object
	.size		_ZN40_INTERNAL_8e9fb5fa_4_k_cu_6c26f4a8_152194cuda3std3__45__cpo6cbeginE,(_ZN40_INTERNAL_8e9fb5fa_4_k_cu_6c26f4a8_152194cuda3std3__48in_placeE - _ZN40_INTERNAL_8e9fb5fa_4_k_cu_6c26f4a8_152194cuda3std3__45__cpo6cbeginE)
_ZN40_INTERNAL_8e9fb5fa_4_k_cu_6c26f4a8_152194cuda3std3__45__cpo6cbeginE:
	.zero		1
	.type		_ZN40_INTERNAL_8e9fb5fa_4_k_cu_6c26f4a8_152194cuda3std3__48in_placeE,@object
	.size		_ZN40_INTERNAL_8e9fb5fa_4_k_cu_6c26f4a8_152194cuda3std3__48in_placeE,(_ZN40_INTERNAL_8e9fb5fa_4_k_cu_6c26f4a8_152194cuda3std6ranges3__45__cpo9iter_moveE - _ZN40_INTERNAL_8e9fb5fa_4_k_cu_6c26f4a8_152194cuda3std3__48in_placeE)
_ZN40_INTERNAL_8e9fb5fa_4_k_cu_6c26f4a8_152194cuda3std3__48in_placeE:
	.zero		1
	.type		_ZN40_INTERNAL_8e9fb5fa_4_k_cu_6c26f4a8_152194cuda3std6ranges3__45__cpo9iter_moveE,@object
	.size		_ZN40_INTERNAL_8e9fb5fa_4_k_cu_6c26f4a8_152194cuda3std6ranges3__45__cpo9iter_moveE,(_ZN40_INTERNAL_8e9fb5fa_4_k_cu_6c26f4a8_152194cuda3std3__45__cpo5beginE - _ZN40_INTERNAL_8e9fb5fa_4_k_cu_6c26f4a8_152194cuda3std6ranges3__45__cpo9iter_moveE)
_ZN40_INTERNAL_8e9fb5fa_4_k_cu_6c26f4a8_152194cuda3std6ranges3__45__cpo9iter_moveE:
	.zero		1
	.type		_ZN40_INTERNAL_8e9fb5fa_4_k_cu_6c26f4a8_152194cuda3std3__45__cpo5beginE,@object
	.size		_ZN40_INTERNAL_8e9fb5fa_4_k_cu_6c26f4a8_152194cuda3std3__45__cpo5beginE,(_ZN40_INTERNAL_8e9fb5fa_4_k_cu_6c26f4a8_152194cuda3std3__442_GLOBAL__N__8e9fb5fa_4_k_cu_6c26f4a8_152196ignoreE - _ZN40_INTERNAL_8e9fb5fa_4_k_cu_6c26f4a8_152194cuda3std3__45__cpo5beginE)
_ZN40_INTERNAL_8e9fb5fa_4_k_cu_6c26f4a8_152194cuda3std3__45__cpo5beginE:
	.zero		1
	.type		_ZN40_INTERNAL_8e9fb5fa_4_k_cu_6c26f4a8_152194cuda3std3__442_GLOBAL__N__8e9fb5fa_4_k_cu_6c26f4a8_152196ignoreE,@object
	.size		_ZN40_INTERNAL_8e9fb5fa_4_k_cu_6c26f4a8_152194cuda3std3__442_GLOBAL__N__8e9fb5fa_4_k_cu_6c26f4a8_152196ignoreE,(_ZN40_INTERNAL_8e9fb5fa_4_k_cu_6c26f4a8_152194cute7productE - _ZN40_INTERNAL_8e9fb5fa_4_k_cu_6c26f4a8_152194cuda3std3__442_GLOBAL__N__8e9fb5fa_4_k_cu_6c26f4a8_152196ignoreE)
_ZN40_INTERNAL_8e9fb5fa_4_k_cu_6c26f4a8_152194cuda3std3__442_GLOBAL__N__8e9fb5fa_4_k_cu_6c26f4a8_152196ignoreE:
	.zero		1
	.type		_ZN40_INTERNAL_8e9fb5fa_4_k_cu_6c26f4a8_152194cute7productE,@object
	.size		_ZN40_INTERNAL_8e9fb5fa_4_k_cu_6c26f4a8_152194cute7productE,(_ZN40_INTERNAL_8e9fb5fa_4_k_cu_6c26f4a8_152194cuda3std3__45__cpo3endE - _ZN40_INTERNAL_8e9fb5fa_4_k_cu_6c26f4a8_152194cute7productE)
_ZN40_INTERNAL_8e9fb5fa_4_k_cu_6c26f4a8_152194cute7productE:
	.zero		1
	.type		_ZN40_INTERNAL_8e9fb5fa_4_k_cu_6c26f4a8_152194cuda3std3__45__cpo3endE,@object
	.size		_ZN40_INTERNAL_8e9fb5fa_4_k_cu_6c26f4a8_152194cuda3std3__45__cpo3endE,(_ZN40_INTERNAL_8e9fb5fa_4_k_cu_6c26f4a8_152194cuda3std3__419piecewise_constructE - _ZN40_INTERNAL_8e9fb5fa_4_k_cu_6c26f4a8_152194cuda3std3__45__cpo3endE)
_ZN40_INTERNAL_8e9fb5fa_4_k_cu_6c26f4a8_152194cuda3std3__45__cpo3endE:
	.zero		1
	.type		_ZN40_INTERNAL_8e9fb5fa_4_k_cu_6c26f4a8_152194cuda3std3__419piecewise_constructE,@object
	.size		_ZN40_INTERNAL_8e9fb5fa_4_k_cu_6c26f4a8_152194cuda3std3__419piecewise_constructE,(_ZN40_INTERNAL_8e9fb5fa_4_k_cu_6c26f4a8_152194cuda3std3__45__cpo4cendE - _ZN40_INTERNAL_8e9fb5fa_4_k_cu_6c26f4a8_152194cuda3std3__419piecewise_constructE)
_ZN40_INTERNAL_8e9fb5fa_4_k_cu_6c26f4a8_152194cuda3std3__419piecewise_constructE:
	.zero		1
	.type		_ZN40_INTERNAL_8e9fb5fa_4_k_cu_6c26f4a8_152194cuda3std3__45__cpo4cendE,@object
	.size		_ZN40_INTERNAL_8e9fb5fa_4_k_cu_6c26f4a8_152194cuda3std3__45__cpo4cendE,(_ZN40_INTERNAL_8e9fb5fa_4_k_cu_6c26f4a8_152194cuda3std6ranges3__45__cpo4swapE - _ZN40_INTERNAL_8e9fb5fa_4_k_cu_6c26f4a8_152194cuda3std3__45__cpo4cendE)
_ZN40_INTERNAL_8e9fb5fa_4_k_cu_6c26f4a8_152194cuda3std3__45__cpo4cendE:
	.zero		1
	.type		_ZN40_INTERNAL_8e9fb5fa_4_k_cu_6c26f4a8_152194cuda3std6ranges3__45__cpo4swapE,@object
	.size		_ZN40_INTERNAL_8e9fb5fa_4_k_cu_6c26f4a8_152194cuda3std6ranges3__45__cpo4swapE,(.L_8 - _ZN40_INTERNAL_8e9fb5fa_4_k_cu_6c26f4a8_152194cuda3std6ranges3__45__cpo4swapE)
_ZN40_INTERNAL_8e9fb5fa_4_k_cu_6c26f4a8_152194cuda3std6ranges3__45__cpo4swapE:
	.zero		1
.L_8:


//--------------------- .nv.constant0._ZN7cutlass13device_kernelINS_4gemm6kernel13GemmUniversalIN4cute5tupleIJiiiiEEENS1_10collective13CollectiveMmaINS1_34MainloopSm90TmaGmmaWarpSpecializedILi3ENS5_IJNS4_1CILi1EEESB_SB_EEENS1_32KernelTmaWarpSpecializedPingpongEEENS5_IJNSA_ILi64EEENSA_ILi80EEENSA_ILi256EEEEEENS_10bfloat16_tENS5_IJlSB_lEEESJ_SK_NS4_8TiledMMAINS4_8MMA_AtomIJNS4_4SM904GMMA27MMA_64x16x16_F32BF16BF16_SSILNSO_5MajorE0ELSQ_0ELNSO_7ScaleInE1ELSR_1EEEEEENS4_6LayoutISC_NS5_IJNSA_ILi0EEESV_SV_EEEEENS5_IJNS4_10UnderscoreESY_SY_EEEEENS4_13SM90_TMA_LOADENS4_14ComposedLayoutINS4_7SwizzleILi3ELi4ELi3EEENS4_18smem_ptr_flag_bitsILi16EEENSU_INS5_IJNSA_ILi8EEESF_EEENS5_IJSF_SB_EEEEEEEvNS4_8identityES11_S1B_vS1C_EENS_8epilogue10collective6detail29Sm90TmaWarpSpecializedAdapterINS1F_15DefaultEpilogueISJ_SK_SK_NS1E_6thread17LinearCombinationISJ_Li1EffLNS1J_9ScaleType4KindE0ELNS_15FloatRoundStyleE2ESJ_EENS1_15EpilogueDefaultEEEEEvvEEEEvNT_6ParamsE --------------------------
	.section	.nv.constant0._ZN7cutlass13device_kernelINS_4gemm6kernel13GemmUniversalIN4cute5tupleIJiiiiEEENS1_10collective13CollectiveMmaINS1_34MainloopSm90TmaGmmaWarpSpecializedILi3ENS5_IJNS4_1CILi1EEESB_SB_EEENS1_32KernelTmaWarpSpecializedPingpongEEENS5_IJNSA_ILi64EEENSA_ILi80EEENSA_ILi256EEEEEENS_10bfloat16_tENS5_IJlSB_lEEESJ_SK_NS4_8TiledMMAINS4_8MMA_AtomIJNS4_4SM904GMMA27MMA_64x16x16_F32BF16BF16_SSILNSO_5MajorE0ELSQ_0ELNSO_7ScaleInE1ELSR_1EEEEEENS4_6LayoutISC_NS5_IJNSA_ILi0EEESV_SV_EEEEENS5_IJNS4_10UnderscoreESY_SY_EEEEENS4_13SM90_TMA_LOADENS4_14ComposedLayoutINS4_7SwizzleILi3ELi4ELi3EEENS4_18smem_ptr_flag_bitsILi16EEENSU_INS5_IJNSA_ILi8EEESF_EEENS5_IJSF_SB_EEEEEEEvNS4_8identityES11_S1B_vS1C_EENS_8epilogue10collective6detail29Sm90TmaWarpSpecializedAdapterINS1F_15DefaultEpilogueISJ_SK_SK_NS1E_6thread17LinearCombinationISJ_Li1EffLNS1J_9ScaleType4KindE0ELNS_15FloatRoundStyleE2ESJ_EENS1_15EpilogueDefaultEEEEEvvEEEEvNT_6ParamsE,"a",@progbits
	.sectionflags	@""
	.align	4
.nv.constant0._ZN7cutlass13device_kernelINS_4gemm6kernel13GemmUniversalIN4cute5tupleIJiiiiEEENS1_10collective13CollectiveMmaINS1_34MainloopSm90TmaGmmaWarpSpecializedILi3ENS5_IJNS4_1CILi1EEESB_SB_EEENS1_32KernelTmaWarpSpecializedPingpongEEENS5_IJNSA_ILi64EEENSA_ILi80EEENSA_ILi256EEEEEENS_10bfloat16_tENS5_IJlSB_lEEESJ_SK_NS4_8TiledMMAINS4_8MMA_AtomIJNS4_4SM904GMMA27MMA_64x16x16_F32BF16BF16_SSILNSO_5MajorE0ELSQ_0ELNSO_7ScaleInE1ELSR_1EEEEEENS4_6LayoutISC_NS5_IJNSA_ILi0EEESV_SV_EEEEENS5_IJNS4_10UnderscoreESY_SY_EEEEENS4_13SM90_TMA_LOADENS4_14ComposedLayoutINS4_7SwizzleILi3ELi4ELi3EEENS4_18smem_ptr_flag_bitsILi16EEENSU_INS5_IJNSA_ILi8EEESF_EEENS5_IJSF_SB_EEEEEEEvNS4_8identityES11_S1B_vS1C_EENS_8epilogue10collective6detail29Sm90TmaWarpSpecializedAdapterINS1F_15DefaultEpilogueISJ_SK_SK_NS1E_6thread17LinearCombinationISJ_Li1EffLNS1J_9ScaleType4KindE0ELNS_15FloatRoundStyleE2ESJ_EENS1_15EpilogueDefaultEEEEEvvEEEEvNT_6ParamsE:
	.zero		1664


//--------------------- SYMBOLS --------------------------

	.type		.nv.reservedSmem.offset0,@object
	.size		.nv.reservedSmem.offset0,0x4
	.type		__assertfail,@function
